//
// Generated by NVIDIA NVVM Compiler
//
// Compiler Build ID: CL-36424714
// Cuda compilation tools, release 13.0, V13.0.88
// Based on NVVM 20.0.0
//

.version 9.0
.target sm_100
.address_size 64

	// .globl	_Z11cal_fitnessPc
.extern .func  (.param .b32 func_retval0) vprintf
(
	.param .b64 vprintf_param_0,
	.param .b64 vprintf_param_1
)
;
.extern .func free
(
	.param .b64 free_param_0
)
;
.global .align 1 .b8 $str[13] = {102, 105, 116, 110, 101, 115, 115, 32, 61, 32, 37, 100};

.visible .entry _Z11cal_fitnessPc(
	.param .u64 .ptr .align 1 _Z11cal_fitnessPc_param_0
)
{
	.local .align 8 .b8 	__local_depot0[88];
	.reg .b64 	%SP;
	.reg .b64 	%SPL;
	.reg .pred 	%p<56>;
	.reg .b16 	%rs<99>;
	.reg .b32 	%r<103>;
	.reg .b64 	%rd<77>;

	mov.u64 	%SPL, __local_depot0;
	cvta.local.u64 	%SP, %SPL;
	ld.param.u64 	%rd23, [_Z11cal_fitnessPc_param_0];
	cvta.to.global.u64 	%rd1, %rd23;
	add.u64 	%rd2, %SPL, 0;
	add.u64 	%rd3, %SPL, 4;
	add.u64 	%rd4, %SPL, 10;
	add.u64 	%rd5, %SPL, 16;
	add.u64 	%rd6, %SPL, 22;
	add.u64 	%rd7, %SPL, 28;
	add.u64 	%rd8, %SPL, 34;
	add.u64 	%rd9, %SPL, 40;
	add.u64 	%rd10, %SPL, 46;
	add.u64 	%rd11, %SPL, 52;
	add.u64 	%rd12, %SPL, 58;
	add.u64 	%rd13, %SPL, 64;
	add.u64 	%rd14, %SPL, 70;
	add.s64 	%rd15, %rd2, 1;
	mov.b32 	%r82, 0;
$L__BB0_1:
	mov.b32 	%r84, 0;
	mov.b32 	%r100, -1;
	mov.b16 	%rs97, 0;
	mov.u32 	%r99, %r84;
	mov.u32 	%r98, %r84;
	mov.u64 	%rd74, %rd1;
$L__BB0_2:
	mov.u32 	%r5, %r98;
	mov.u32 	%r4, %r99;
	ld.global.u8 	%rs30, [%rd74];
	ld.global.u8 	%rs31, [%rd74+1];
	st.local.u8 	[%rd2+1], %rs31;
	ld.global.u8 	%rs32, [%rd74+2];
	ld.global.u8 	%rs33, [%rd74+3];
	st.local.v2.u8 	[%rd2+2], {%rs32, %rs33};
	mov.b16 	%rs34, 48;
	st.local.u8 	[%rd3+1], %rs34;
	st.local.v2.u8 	[%rd3+2], {%rs34, %rs34};
	mov.b16 	%rs35, 0;
	st.local.v2.u8 	[%rd3+4], {%rs35, %rs35};
	st.local.u8 	[%rd4+1], %rs34;
	mov.b16 	%rs36, 49;
	st.local.v2.u8 	[%rd4+2], {%rs34, %rs36};
	st.local.v2.u8 	[%rd4+4], {%rs35, %rs35};
	st.local.u8 	[%rd5+1], %rs34;
	st.local.v2.u8 	[%rd5+2], {%rs36, %rs34};
	st.local.v2.u8 	[%rd5+4], {%rs35, %rs35};
	st.local.u8 	[%rd6+1], %rs34;
	st.local.v2.u8 	[%rd6+2], {%rs36, %rs36};
	st.local.v2.u8 	[%rd6+4], {%rs35, %rs35};
	st.local.u8 	[%rd7+1], %rs36;
	st.local.v2.u8 	[%rd7+2], {%rs34, %rs34};
	st.local.v2.u8 	[%rd7+4], {%rs35, %rs35};
	st.local.u8 	[%rd8+1], %rs36;
	st.local.v2.u8 	[%rd8+2], {%rs34, %rs36};
	st.local.v2.u8 	[%rd8+4], {%rs35, %rs35};
	st.local.u8 	[%rd9+1], %rs36;
	st.local.v2.u8 	[%rd9+2], {%rs36, %rs34};
	st.local.v2.u8 	[%rd9+4], {%rs35, %rs35};
	st.local.u8 	[%rd10+1], %rs36;
	st.local.v2.u8 	[%rd10+2], {%rs36, %rs36};
	st.local.v2.u8 	[%rd10+4], {%rs35, %rs35};
	st.local.u8 	[%rd11+1], %rs34;
	st.local.v2.u8 	[%rd11+2], {%rs34, %rs34};
	st.local.v2.u8 	[%rd11+4], {%rs35, %rs35};
	st.local.u8 	[%rd12+1], %rs34;
	st.local.v2.u8 	[%rd12+2], {%rs34, %rs36};
	st.local.v2.u8 	[%rd12+4], {%rs35, %rs35};
	st.local.u8 	[%rd13+1], %rs34;
	st.local.v2.u8 	[%rd13+2], {%rs36, %rs34};
	st.local.v2.u8 	[%rd13+4], {%rs35, %rs35};
	st.local.u8 	[%rd14+1], %rs34;
	st.local.v2.u8 	[%rd14+2], {%rs36, %rs36};
	st.local.v2.u8 	[%rd14+4], {%rs35, %rs35};
	mov.pred 	%p4, 0;
	setp.eq.s16 	%p5, %rs30, 48;
	@%p5 bra 	$L__BB0_22;
	setp.ne.s16 	%p6, %rs30, 49;
	mov.pred 	%p54, %p4;
	@%p6 bra 	$L__BB0_13;
	add.s64 	%rd75, %rd11, 1;
	mov.b16 	%rs93, 49;
	mov.u64 	%rd76, %rd15;
$L__BB0_5:
	and.b16  	%rs38, %rs93, 255;
	setp.eq.s16 	%p7, %rs38, 0;
	@%p7 bra 	$L__BB0_62;
	ld.local.u8 	%rs93, [%rd76];
	ld.local.u8 	%rs39, [%rd75];
	setp.eq.s16 	%p8, %rs93, %rs39;
	add.s64 	%rd76, %rd76, 1;
	add.s64 	%rd75, %rd75, 1;
	@%p8 bra 	$L__BB0_5;
	mov.b32 	%r95, 0;
	mov.b16 	%rs94, 49;
$L__BB0_8:
	and.b16  	%rs41, %rs94, 255;
	setp.eq.s16 	%p9, %rs41, 0;
	@%p9 bra 	$L__BB0_63;
	add.s32 	%r32, %r95, 1;
	cvt.u64.u32 	%rd37, %r95;
	add.s64 	%rd38, %rd2, %rd37;
	ld.local.u8 	%rs94, [%rd38+1];
	add.s64 	%rd39, %rd12, %rd37;
	ld.local.u8 	%rs42, [%rd39+1];
	setp.eq.s16 	%p10, %rs94, %rs42;
	mov.u32 	%r95, %r32;
	@%p10 bra 	$L__BB0_8;
	mov.b32 	%r96, 0;
	mov.b16 	%rs95, 49;
$L__BB0_11:
	and.b16  	%rs44, %rs95, 255;
	setp.eq.s16 	%p12, %rs44, 0;
	mov.pred 	%p54, -1;
	@%p12 bra 	$L__BB0_13;
	add.s32 	%r35, %r96, 1;
	cvt.u64.u32 	%rd40, %r96;
	add.s64 	%rd41, %rd2, %rd40;
	ld.local.u8 	%rs95, [%rd41+1];
	add.s64 	%rd42, %rd13, %rd40;
	ld.local.u8 	%rs45, [%rd42+1];
	setp.eq.s16 	%p14, %rs95, %rs45;
	mov.u32 	%r96, %r35;
	mov.pred 	%p54, %p4;
	@%p14 bra 	$L__BB0_11;
$L__BB0_13:
	sub.s32 	%r63, %r84, %r100;
	setp.gt.u32 	%p2, %r63, 1;
	and.pred  	%p33, %p54, %p2;
	setp.ne.s32 	%p34, %r84, 7;
	and.pred  	%p35, %p34, %p33;
	@%p35 bra 	$L__BB0_47;
	setp.ne.s16 	%p37, %rs30, 49;
	mov.pred 	%p36, 0;
	mov.pred 	%p55, %p36;
	@%p37 bra 	$L__BB0_18;
	mov.b32 	%r97, 0;
	mov.b16 	%rs96, 49;
$L__BB0_16:
	and.b16  	%rs71, %rs96, 255;
	setp.eq.s16 	%p38, %rs71, 0;
	mov.pred 	%p55, %p2;
	@%p38 bra 	$L__BB0_18;
	add.s32 	%r39, %r97, 1;
	cvt.u64.u32 	%rd67, %r97;
	add.s64 	%rd68, %rd2, %rd67;
	ld.local.u8 	%rs96, [%rd68+1];
	add.s64 	%rd69, %rd14, %rd67;
	ld.local.u8 	%rs72, [%rd69+1];
	setp.eq.s16 	%p40, %rs96, %rs72;
	mov.u32 	%r97, %r39;
	mov.pred 	%p55, %p36;
	@%p40 bra 	$L__BB0_16;
$L__BB0_18:
	setp.eq.s32 	%p41, %r84, 7;
	not.pred 	%p42, %p55;
	mov.b32 	%r98, 999999;
	or.pred  	%p43, %p41, %p42;
	mov.u32 	%r99, %r4;
	@%p43 bra 	$L__BB0_53;
	and.b16  	%rs74, %rs97, 255;
	mov.b16 	%rs97, 45;
	mov.b32 	%r99, 0;
	setp.eq.s16 	%p44, %rs74, 0;
	mov.u32 	%r98, %r4;
	mov.u32 	%r100, %r84;
	@%p44 bra 	$L__BB0_52;
	setp.ne.s16 	%p45, %rs74, 43;
	@%p45 bra 	$L__BB0_51;
	add.s32 	%r98, %r4, %r5;
	mov.u32 	%r100, %r84;
	bra.uni 	$L__BB0_52;
$L__BB0_22:
	mov.b32 	%r87, 0;
	mov.b16 	%rs85, 48;
$L__BB0_23:
	and.b16  	%rs47, %rs85, 255;
	setp.eq.s16 	%p15, %rs47, 0;
	@%p15 bra 	$L__BB0_55;
	add.s32 	%r7, %r87, 1;
	cvt.u64.u32 	%rd43, %r87;
	add.s64 	%rd44, %rd2, %rd43;
	ld.local.u8 	%rs85, [%rd44+1];
	add.s64 	%rd45, %rd3, %rd43;
	ld.local.u8 	%rs48, [%rd45+1];
	setp.eq.s16 	%p16, %rs85, %rs48;
	mov.u32 	%r87, %r7;
	@%p16 bra 	$L__BB0_23;
	mov.b32 	%r88, 0;
	mov.b16 	%rs86, 48;
$L__BB0_26:
	and.b16  	%rs50, %rs86, 255;
	setp.eq.s16 	%p17, %rs50, 0;
	@%p17 bra 	$L__BB0_56;
	add.s32 	%r10, %r88, 1;
	cvt.u64.u32 	%rd46, %r88;
	add.s64 	%rd47, %rd2, %rd46;
	ld.local.u8 	%rs86, [%rd47+1];
	add.s64 	%rd48, %rd4, %rd46;
	ld.local.u8 	%rs51, [%rd48+1];
	setp.eq.s16 	%p18, %rs86, %rs51;
	mov.u32 	%r88, %r10;
	@%p18 bra 	$L__BB0_26;
	mov.b32 	%r89, 0;
	mov.b16 	%rs87, 48;
$L__BB0_29:
	and.b16  	%rs53, %rs87, 255;
	setp.eq.s16 	%p19, %rs53, 0;
	@%p19 bra 	$L__BB0_57;
	add.s32 	%r13, %r89, 1;
	cvt.u64.u32 	%rd49, %r89;
	add.s64 	%rd50, %rd2, %rd49;
	ld.local.u8 	%rs87, [%rd50+1];
	add.s64 	%rd51, %rd5, %rd49;
	ld.local.u8 	%rs54, [%rd51+1];
	setp.eq.s16 	%p20, %rs87, %rs54;
	mov.u32 	%r89, %r13;
	@%p20 bra 	$L__BB0_29;
	mov.b32 	%r90, 0;
	mov.b16 	%rs88, 48;
$L__BB0_32:
	and.b16  	%rs56, %rs88, 255;
	setp.eq.s16 	%p21, %rs56, 0;
	@%p21 bra 	$L__BB0_58;
	add.s32 	%r16, %r90, 1;
	cvt.u64.u32 	%rd52, %r90;
	add.s64 	%rd53, %rd2, %rd52;
	ld.local.u8 	%rs88, [%rd53+1];
	add.s64 	%rd54, %rd6, %rd52;
	ld.local.u8 	%rs57, [%rd54+1];
	setp.eq.s16 	%p22, %rs88, %rs57;
	mov.u32 	%r90, %r16;
	@%p22 bra 	$L__BB0_32;
	mov.b32 	%r91, 0;
	mov.b16 	%rs89, 48;
$L__BB0_35:
	and.b16  	%rs59, %rs89, 255;
	setp.eq.s16 	%p23, %rs59, 0;
	@%p23 bra 	$L__BB0_59;
	add.s32 	%r19, %r91, 1;
	cvt.u64.u32 	%rd55, %r91;
	add.s64 	%rd56, %rd2, %rd55;
	ld.local.u8 	%rs89, [%rd56+1];
	add.s64 	%rd57, %rd7, %rd55;
	ld.local.u8 	%rs60, [%rd57+1];
	setp.eq.s16 	%p24, %rs89, %rs60;
	mov.u32 	%r91, %r19;
	@%p24 bra 	$L__BB0_35;
	mov.b32 	%r92, 0;
	mov.b16 	%rs90, 48;
$L__BB0_38:
	and.b16  	%rs62, %rs90, 255;
	setp.eq.s16 	%p25, %rs62, 0;
	@%p25 bra 	$L__BB0_60;
	add.s32 	%r22, %r92, 1;
	cvt.u64.u32 	%rd58, %r92;
	add.s64 	%rd59, %rd2, %rd58;
	ld.local.u8 	%rs90, [%rd59+1];
	add.s64 	%rd60, %rd8, %rd58;
	ld.local.u8 	%rs63, [%rd60+1];
	setp.eq.s16 	%p26, %rs90, %rs63;
	mov.u32 	%r92, %r22;
	@%p26 bra 	$L__BB0_38;
	mov.b32 	%r93, 0;
	mov.b16 	%rs91, 48;
$L__BB0_41:
	and.b16  	%rs65, %rs91, 255;
	setp.eq.s16 	%p27, %rs65, 0;
	@%p27 bra 	$L__BB0_61;
	add.s32 	%r25, %r93, 1;
	cvt.u64.u32 	%rd61, %r93;
	add.s64 	%rd62, %rd2, %rd61;
	ld.local.u8 	%rs91, [%rd62+1];
	add.s64 	%rd63, %rd9, %rd61;
	ld.local.u8 	%rs66, [%rd63+1];
	setp.eq.s16 	%p28, %rs91, %rs66;
	mov.u32 	%r93, %r25;
	@%p28 bra 	$L__BB0_41;
	mov.b32 	%r94, 0;
	mov.b16 	%rs92, 48;
$L__BB0_44:
	and.b16  	%rs68, %rs92, 255;
	setp.eq.s16 	%p29, %rs68, 0;
	@%p29 bra 	$L__BB0_46;
	add.s32 	%r28, %r94, 1;
	cvt.u64.u32 	%rd64, %r94;
	add.s64 	%rd65, %rd2, %rd64;
	ld.local.u8 	%rs92, [%rd65+1];
	add.s64 	%rd66, %rd10, %rd64;
	ld.local.u8 	%rs69, [%rd66+1];
	setp.eq.s16 	%p31, %rs92, %rs69;
	mov.u32 	%r94, %r28;
	mov.pred 	%p54, %p4;
	@%p31 bra 	$L__BB0_44;
	bra.uni 	$L__BB0_13;
$L__BB0_46:
	mad.lo.s32 	%r99, %r4, 10, 7;
	mov.u32 	%r98, %r5;
	bra.uni 	$L__BB0_52;
$L__BB0_47:
	and.b16  	%rs79, %rs97, 255;
	mov.b16 	%rs97, 43;
	mov.b32 	%r99, 0;
	setp.eq.s16 	%p47, %rs79, 0;
	mov.u32 	%r98, %r4;
	mov.u32 	%r100, %r84;
	@%p47 bra 	$L__BB0_52;
	setp.ne.s16 	%p48, %rs79, 43;
	@%p48 bra 	$L__BB0_50;
	add.s32 	%r98, %r4, %r5;
	mov.u32 	%r100, %r84;
	bra.uni 	$L__BB0_52;
$L__BB0_50:
	setp.eq.s16 	%p49, %rs79, 45;
	selp.b32 	%r73, %r4, 0, %p49;
	sub.s32 	%r98, %r5, %r73;
	mov.u32 	%r100, %r84;
	bra.uni 	$L__BB0_52;
$L__BB0_51:
	setp.eq.s16 	%p46, %rs74, 45;
	selp.b32 	%r69, %r4, 0, %p46;
	sub.s32 	%r98, %r5, %r69;
	mov.u32 	%r100, %r84;
$L__BB0_52:
	add.s64 	%rd74, %rd74, 4;
	add.s32 	%r84, %r84, 1;
	setp.ne.s32 	%p50, %r84, 8;
	@%p50 bra 	$L__BB0_2;
$L__BB0_53:
	and.b16  	%rs83, %rs97, 255;
	setp.eq.s16 	%p51, %rs83, 43;
	setp.eq.s16 	%p52, %rs83, 45;
	selp.b32 	%r74, %r99, 0, %p52;
	neg.s32 	%r75, %r74;
	selp.b32 	%r76, %r99, %r75, %p51;
	add.s32 	%r77, %r76, %r98;
	add.s32 	%r78, %r77, -5270;
	abs.s32 	%r79, %r78;
	add.u64 	%rd70, %SP, 80;
	add.u64 	%rd71, %SPL, 80;
	st.local.u32 	[%rd71], %r79;
	mov.u64 	%rd72, $str;
	cvta.global.u64 	%rd73, %rd72;
	{ // callseq 0, 0
	.param .b64 param0;
	st.param.b64 	[param0], %rd73;
	.param .b64 param1;
	st.param.b64 	[param1], %rd70;
	.param .b32 retval0;
	call.uni (retval0), 
	vprintf, 
	(
	param0, 
	param1
	);
	ld.param.b32 	%r80, [retval0];
	} // callseq 0
	add.s32 	%r82, %r82, 1;
	setp.ne.s32 	%p53, %r82, 1024;
	@%p53 bra 	$L__BB0_1;
	ret;
$L__BB0_55:
	mul.lo.s32 	%r99, %r4, 10;
	mov.u32 	%r98, %r5;
	bra.uni 	$L__BB0_52;
$L__BB0_56:
	mul.lo.s32 	%r62, %r4, 10;
	or.b32  	%r99, %r62, 1;
	mov.u32 	%r98, %r5;
	bra.uni 	$L__BB0_52;
$L__BB0_57:
	mad.lo.s32 	%r99, %r4, 10, 2;
	mov.u32 	%r98, %r5;
	bra.uni 	$L__BB0_52;
$L__BB0_58:
	mad.lo.s32 	%r99, %r4, 10, 3;
	mov.u32 	%r98, %r5;
	bra.uni 	$L__BB0_52;
$L__BB0_59:
	mad.lo.s32 	%r99, %r4, 10, 4;
	mov.u32 	%r98, %r5;
	bra.uni 	$L__BB0_52;
$L__BB0_60:
	mad.lo.s32 	%r99, %r4, 10, 5;
	mov.u32 	%r98, %r5;
	bra.uni 	$L__BB0_52;
$L__BB0_61:
	mad.lo.s32 	%r99, %r4, 10, 6;
	mov.u32 	%r98, %r5;
	bra.uni 	$L__BB0_52;
$L__BB0_62:
	mad.lo.s32 	%r99, %r4, 10, 8;
	mov.u32 	%r98, %r5;
	bra.uni 	$L__BB0_52;
$L__BB0_63:
	mad.lo.s32 	%r99, %r4, 10, 9;
	mov.u32 	%r98, %r5;
	bra.uni 	$L__BB0_52;

}
	// .globl	_Z15free_populationP9ga_struct
.visible .entry _Z15free_populationP9ga_struct(
	.param .u64 .ptr .align 1 _Z15free_populationP9ga_struct_param_0
)
{
	.reg .pred 	%p<2>;
	.reg .b32 	%r<5>;
	.reg .b64 	%rd<39>;

	ld.param.u64 	%rd4, [_Z15free_populationP9ga_struct_param_0];
	cvta.to.global.u64 	%rd5, %rd4;
	add.s64 	%rd38, %rd5, 264;
	mov.b32 	%r4, 0;
$L__BB1_1:
	ld.global.u64 	%rd6, [%rd38+-256];
	{ // callseq 1, 0
	.param .b64 param0;
	st.param.b64 	[param0], %rd6;
	call.uni 
	free, 
	(
	param0
	);
	} // callseq 1
	ld.global.u64 	%rd7, [%rd38+-240];
	{ // callseq 2, 0
	.param .b64 param0;
	st.param.b64 	[param0], %rd7;
	call.uni 
	free, 
	(
	param0
	);
	} // callseq 2
	ld.global.u64 	%rd8, [%rd38+-224];
	{ // callseq 3, 0
	.param .b64 param0;
	st.param.b64 	[param0], %rd8;
	call.uni 
	free, 
	(
	param0
	);
	} // callseq 3
	ld.global.u64 	%rd9, [%rd38+-208];
	{ // callseq 4, 0
	.param .b64 param0;
	st.param.b64 	[param0], %rd9;
	call.uni 
	free, 
	(
	param0
	);
	} // callseq 4
	ld.global.u64 	%rd10, [%rd38+-192];
	{ // callseq 5, 0
	.param .b64 param0;
	st.param.b64 	[param0], %rd10;
	call.uni 
	free, 
	(
	param0
	);
	} // callseq 5
	ld.global.u64 	%rd11, [%rd38+-176];
	{ // callseq 6, 0
	.param .b64 param0;
	st.param.b64 	[param0], %rd11;
	call.uni 
	free, 
	(
	param0
	);
	} // callseq 6
	ld.global.u64 	%rd12, [%rd38+-160];
	{ // callseq 7, 0
	.param .b64 param0;
	st.param.b64 	[param0], %rd12;
	call.uni 
	free, 
	(
	param0
	);
	} // callseq 7
	ld.global.u64 	%rd13, [%rd38+-144];
	{ // callseq 8, 0
	.param .b64 param0;
	st.param.b64 	[param0], %rd13;
	call.uni 
	free, 
	(
	param0
	);
	} // callseq 8
	ld.global.u64 	%rd14, [%rd38+-128];
	{ // callseq 9, 0
	.param .b64 param0;
	st.param.b64 	[param0], %rd14;
	call.uni 
	free, 
	(
	param0
	);
	} // callseq 9
	ld.global.u64 	%rd15, [%rd38+-112];
	{ // callseq 10, 0
	.param .b64 param0;
	st.param.b64 	[param0], %rd15;
	call.uni 
	free, 
	(
	param0
	);
	} // callseq 10
	ld.global.u64 	%rd16, [%rd38+-96];
	{ // callseq 11, 0
	.param .b64 param0;
	st.param.b64 	[param0], %rd16;
	call.uni 
	free, 
	(
	param0
	);
	} // callseq 11
	ld.global.u64 	%rd17, [%rd38+-80];
	{ // callseq 12, 0
	.param .b64 param0;
	st.param.b64 	[param0], %rd17;
	call.uni 
	free, 
	(
	param0
	);
	} // callseq 12
	ld.global.u64 	%rd18, [%rd38+-64];
	{ // callseq 13, 0
	.param .b64 param0;
	st.param.b64 	[param0], %rd18;
	call.uni 
	free, 
	(
	param0
	);
	} // callseq 13
	ld.global.u64 	%rd19, [%rd38+-48];
	{ // callseq 14, 0
	.param .b64 param0;
	st.param.b64 	[param0], %rd19;
	call.uni 
	free, 
	(
	param0
	);
	} // callseq 14
	ld.global.u64 	%rd20, [%rd38+-32];
	{ // callseq 15, 0
	.param .b64 param0;
	st.param.b64 	[param0], %rd20;
	call.uni 
	free, 
	(
	param0
	);
	} // callseq 15
	ld.global.u64 	%rd21, [%rd38+-16];
	{ // callseq 16, 0
	.param .b64 param0;
	st.param.b64 	[param0], %rd21;
	call.uni 
	free, 
	(
	param0
	);
	} // callseq 16
	ld.global.u64 	%rd22, [%rd38];
	{ // callseq 17, 0
	.param .b64 param0;
	st.param.b64 	[param0], %rd22;
	call.uni 
	free, 
	(
	param0
	);
	} // callseq 17
	ld.global.u64 	%rd23, [%rd38+16];
	{ // callseq 18, 0
	.param .b64 param0;
	st.param.b64 	[param0], %rd23;
	call.uni 
	free, 
	(
	param0
	);
	} // callseq 18
	ld.global.u64 	%rd24, [%rd38+32];
	{ // callseq 19, 0
	.param .b64 param0;
	st.param.b64 	[param0], %rd24;
	call.uni 
	free, 
	(
	param0
	);
	} // callseq 19
	ld.global.u64 	%rd25, [%rd38+48];
	{ // callseq 20, 0
	.param .b64 param0;
	st.param.b64 	[param0], %rd25;
	call.uni 
	free, 
	(
	param0
	);
	} // callseq 20
	ld.global.u64 	%rd26, [%rd38+64];
	{ // callseq 21, 0
	.param .b64 param0;
	st.param.b64 	[param0], %rd26;
	call.uni 
	free, 
	(
	param0
	);
	} // callseq 21
	ld.global.u64 	%rd27, [%rd38+80];
	{ // callseq 22, 0
	.param .b64 param0;
	st.param.b64 	[param0], %rd27;
	call.uni 
	free, 
	(
	param0
	);
	} // callseq 22
	ld.global.u64 	%rd28, [%rd38+96];
	{ // callseq 23, 0
	.param .b64 param0;
	st.param.b64 	[param0], %rd28;
	call.uni 
	free, 
	(
	param0
	);
	} // callseq 23
	ld.global.u64 	%rd29, [%rd38+112];
	{ // callseq 24, 0
	.param .b64 param0;
	st.param.b64 	[param0], %rd29;
	call.uni 
	free, 
	(
	param0
	);
	} // callseq 24
	ld.global.u64 	%rd30, [%rd38+128];
	{ // callseq 25, 0
	.param .b64 param0;
	st.param.b64 	[param0], %rd30;
	call.uni 
	free, 
	(
	param0
	);
	} // callseq 25
	ld.global.u64 	%rd31, [%rd38+144];
	{ // callseq 26, 0
	.param .b64 param0;
	st.param.b64 	[param0], %rd31;
	call.uni 
	free, 
	(
	param0
	);
	} // callseq 26
	ld.global.u64 	%rd32, [%rd38+160];
	{ // callseq 27, 0
	.param .b64 param0;
	st.param.b64 	[param0], %rd32;
	call.uni 
	free, 
	(
	param0
	);
	} // callseq 27
	ld.global.u64 	%rd33, [%rd38+176];
	{ // callseq 28, 0
	.param .b64 param0;
	st.param.b64 	[param0], %rd33;
	call.uni 
	free, 
	(
	param0
	);
	} // callseq 28
	ld.global.u64 	%rd34, [%rd38+192];
	{ // callseq 29, 0
	.param .b64 param0;
	st.param.b64 	[param0], %rd34;
	call.uni 
	free, 
	(
	param0
	);
	} // callseq 29
	ld.global.u64 	%rd35, [%rd38+208];
	{ // callseq 30, 0
	.param .b64 param0;
	st.param.b64 	[param0], %rd35;
	call.uni 
	free, 
	(
	param0
	);
	} // callseq 30
	ld.global.u64 	%rd36, [%rd38+224];
	{ // callseq 31, 0
	.param .b64 param0;
	st.param.b64 	[param0], %rd36;
	call.uni 
	free, 
	(
	param0
	);
	} // callseq 31
	ld.global.u64 	%rd37, [%rd38+240];
	{ // callseq 32, 0
	.param .b64 param0;
	st.param.b64 	[param0], %rd37;
	call.uni 
	free, 
	(
	param0
	);
	} // callseq 32
	add.s32 	%r4, %r4, 32;
	add.s64 	%rd38, %rd38, 512;
	setp.ne.s32 	%p1, %r4, 1024;
	@%p1 bra 	$L__BB1_1;
	{ // callseq 33, 0
	.param .b64 param0;
	st.param.b64 	[param0], %rd4;
	call.uni 
	free, 
	(
	param0
	);
	} // callseq 33
	ret;

}


// ===== COMPILED SASS (sm_100) =====

	.target	sm_100

	.elftype	@"ET_EXEC"


//--------------------- .note.nv.tkinfo           --------------------------
	.section	.note.nv.tkinfo,"",@"SHT_NOTE"
	.sectionflags	@"SHF_NOTE_NV_TKINFO"
	.tkinfo
        /*0018*/ 	.word	0x00000002
        /*0030*/ 	.string	""
        /*0030*/ 	.string	"ptxas"
        /*0030*/ 	.string	"Cuda compilation tools, release 13.0, V13.0.88"
        /*0030*/ 	.string	"Build cuda_13.0.r13.0/compiler.36424714_0"
        /*0030*/ 	.string	"-arch sm_100 -m 64 "



//--------------------- .note.nv.cuinfo           --------------------------
	.section	.note.nv.cuinfo,"",@"SHT_NOTE"
	.sectionflags	@"SHF_NOTE_NV_CUINFO"
        /*0018*/ 	.short	0x0002
        /*001a*/ 	.short	0x0064
        /*001c*/ 	.short	0x0082
	.zero		2


//--------------------- .nv.info                  --------------------------
	.section	.nv.info,"",@"SHT_CUDA_INFO"
	.align	4


	//----- nvinfo : EIATTR_REGCOUNT
	.align		4
        /*0000*/ 	.byte	0x04, 0x2f
        /*0002*/ 	.short	(.L_2 - .L_1)
	.align		4
.L_1:
        /*0004*/ 	.word	index@(_Z11cal_fitnessPc)
        /*0008*/ 	.word	0x0000001b


	//----- nvinfo : EIATTR_FRAME_SIZE
	.align		4
.L_2:
        /*000c*/ 	.byte	0x04, 0x11
        /*000e*/ 	.short	(.L_4 - .L_3)
	.align		4
.L_3:
        /*0010*/ 	.word	index@(_Z11cal_fitnessPc)
        /*0014*/ 	.word	0x00000058


	//----- nvinfo : EIATTR_REGCOUNT
	.align		4
.L_4:
        /*0018*/ 	.byte	0x04, 0x2f
        /*001a*/ 	.short	(.L_6 - .L_5)
	.align		4
.L_5:
        /*001c*/ 	.word	index@(_Z15free_populationP9ga_struct)
        /*0020*/ 	.word	0x00000018


	//----- nvinfo : EIATTR_FRAME_SIZE
	.align		4
.L_6:
        /*0024*/ 	.byte	0x04, 0x11
        /*0026*/ 	.short	(.L_8 - .L_7)
	.align		4
.L_7:
        /*0028*/ 	.word	index@(_Z15free_populationP9ga_struct)
        /*002c*/ 	.word	0x00000000


	//----- nvinfo : EIATTR_MIN_STACK_SIZE
	.align		4
.L_8:
        /*0030*/ 	.byte	0x04, 0x12
        /*0032*/ 	.short	(.L_10 - .L_9)
	.align		4
.L_9:
        /*0034*/ 	.word	index@(_Z15free_populationP9ga_struct)
        /*0038*/ 	.word	0x00000000


	//----- nvinfo : EIATTR_MIN_STACK_SIZE
	.align		4
.L_10:
        /*003c*/ 	.byte	0x04, 0x12
        /*003e*/ 	.short	(.L_12 - .L_11)
	.align		4
.L_11:
        /*0040*/ 	.word	index@(_Z11cal_fitnessPc)
        /*0044*/ 	.word	0x00000058
.L_12:


//--------------------- .nv.compat                --------------------------
	.section	.nv.compat,"",@"SHT_CUDA_COMPAT_INFO"
	.align	4
        /*0000*/ 	.byte	0x02, 0x09, 0x00, 0x00, 0x02, 0x02, 0x01, 0x00, 0x02, 0x05, 0x05, 0x00, 0x03, 0x07, 0x01, 0x01
        /*0010*/ 	.byte	0x02, 0x03, 0x00, 0x00, 0x02, 0x06, 0x01, 0x00, 0x04, 0x0b, 0x08, 0x00, 0x09, 0x00, 0x00, 0x00
        /*0020*/ 	.byte	0x00, 0x00, 0x00, 0x00


//--------------------- .nv.info._Z15free_populationP9ga_struct --------------------------
	.section	.nv.info._Z15free_populationP9ga_struct,"",@"SHT_CUDA_INFO"
	.sectionflags	@""
	.align	4


	//----- nvinfo : EIATTR_CUDA_API_VERSION
	.align		4
        /*0000*/ 	.byte	0x04, 0x37
        /*0002*/ 	.short	(.L_14 - .L_13)
.L_13:
        /*0004*/ 	.word	0x00000082


	//----- nvinfo : EIATTR_KPARAM_INFO
	.align		4
.L_14:
        /*0008*/ 	.byte	0x04, 0x17
        /*000a*/ 	.short	(.L_16 - .L_15)
.L_15:
        /*000c*/ 	.word	0x00000000
        /*0010*/ 	.short	0x0000
        /*0012*/ 	.short	0x0000
        /*0014*/ 	.byte	0x00, 0xf5, 0x21, 0x00


	//----- nvinfo : EIATTR_SPARSE_MMA_MASK
	.align		4
.L_16:
        /*0018*/ 	.byte	0x03, 0x50
        /*001a*/ 	.short	0x0000


	//----- nvinfo : EIATTR_MAXREG_COUNT
	.align		4
        /*001c*/ 	.byte	0x03, 0x1b
        /*001e*/ 	.short	0x00ff


	//----- nvinfo : EIATTR_EXTERNS
	.align		4
        /*0020*/ 	.byte	0x04, 0x0f
        /*0022*/ 	.short	(.L_18 - .L_17)


	//   ....[0]....
	.align		4
.L_17:
        /*0024*/ 	.word	index@(free)


	//----- nvinfo : EIATTR_MERCURY_ISA_VERSION
	.align		4
.L_18:
        /*0028*/ 	.byte	0x03, 0x5f
        /*002a*/ 	.short	0x0101


	//----- nvinfo : EIATTR_VRC_CTA_INIT_COUNT
	.align		4
        /*002c*/ 	.byte	0x02, 0x4a
	.zero		1
	.zero		1


	//----- nvinfo : EIATTR_SYSCALL_OFFSETS
	.align		4
        /*0030*/ 	.byte	0x04, 0x46
        /*0032*/ 	.short	(.L_20 - .L_19)


	//   ....[0]....
.L_19:
        /*0034*/ 	.word	0x00000100


	//   ....[1]....
        /*0038*/ 	.word	0x00000140


	//   ....[2]....
        /*003c*/ 	.word	0x00000180


	//   ....[3]....
        /*0040*/ 	.word	0x000001c0


	//   ....[4]....
        /*0044*/ 	.word	0x00000200


	//   ....[5]....
        /*0048*/ 	.word	0x00000240


	//   ....[6]....
        /*004c*/ 	.word	0x00000280


	//   ....[7]....
        /*0050*/ 	.word	0x000002c0


	//   ....[8]....
        /*0054*/ 	.word	0x00000300


	//   ....[9]....
        /*0058*/ 	.word	0x00000340


	//   ....[10]....
        /*005c*/ 	.word	0x00000380


	//   ....[11]....
        /*0060*/ 	.word	0x000003c0


	//   ....[12]....
        /*0064*/ 	.word	0x00000400


	//   ....[13]....
        /*0068*/ 	.word	0x00000440


	//   ....[14]....
        /*006c*/ 	.word	0x00000480


	//   ....[15]....
        /*0070*/ 	.word	0x000004c0


	//   ....[16]....
        /*0074*/ 	.word	0x00000500


	//   ....[17]....
        /*0078*/ 	.word	0x00000540


	//   ....[18]....
        /*007c*/ 	.word	0x00000580


	//   ....[19]....
        /*0080*/ 	.word	0x000005c0


	//   ....[20]....
        /*0084*/ 	.word	0x00000600


	//   ....[21]....
        /*0088*/ 	.word	0x00000640


	//   ....[22]....
        /*008c*/ 	.word	0x00000680


	//   ....[23]....
        /*0090*/ 	.word	0x000006c0


	//   ....[24]....
        /*0094*/ 	.word	0x00000700


	//   ....[25]....
        /*0098*/ 	.word	0x00000740


	//   ....[26]....
        /*009c*/ 	.word	0x00000780


	//   ....[27]....
        /*00a0*/ 	.word	0x000007c0


	//   ....[28]....
        /*00a4*/ 	.word	0x00000800


	//   ....[29]....
        /*00a8*/ 	.word	0x00000840


	//   ....[30]....
        /*00ac*/ 	.word	0x00000880


	//   ....[31]....
        /*00b0*/ 	.word	0x000008c0


	//   ....[32]....
        /*00b4*/ 	.word	0x00000970


	//----- nvinfo : EIATTR_EXIT_INSTR_OFFSETS
	.align		4
.L_20:
        /*00b8*/ 	.byte	0x04, 0x1c
        /*00ba*/ 	.short	(.L_22 - .L_21)


	//   ....[0]....
.L_21:
        /*00bc*/ 	.word	0x00000980


	//----- nvinfo : EIATTR_CRS_STACK_SIZE
	.align		4
.L_22:
        /*00c0*/ 	.byte	0x04, 0x1e
        /*00c2*/ 	.short	(.L_24 - .L_23)
.L_23:
        /*00c4*/ 	.word	0x00000000


	//----- nvinfo : EIATTR_CBANK_PARAM_SIZE
	.align		4
.L_24:
        /*00c8*/ 	.byte	0x03, 0x19
        /*00ca*/ 	.short	0x0008


	//----- nvinfo : EIATTR_PARAM_CBANK
	.align		4
        /*00cc*/ 	.byte	0x04, 0x0a
        /*00ce*/ 	.short	(.L_26 - .L_25)
	.align		4
.L_25:
        /*00d0*/ 	.word	index@(.nv.constant0._Z15free_populationP9ga_struct)
        /*00d4*/ 	.short	0x0380
        /*00d6*/ 	.short	0x0008


	//----- nvinfo : EIATTR_SW_WAR
	.align		4
.L_26:
        /*00d8*/ 	.byte	0x04, 0x36
        /*00da*/ 	.short	(.L_28 - .L_27)
.L_27:
        /*00dc*/ 	.word	0x00000008
.L_28:


//--------------------- .nv.info._Z11cal_fitnessPc --------------------------
	.section	.nv.info._Z11cal_fitnessPc,"",@"SHT_CUDA_INFO"
	.sectionflags	@""
	.align	4


	//----- nvinfo : EIATTR_CUDA_API_VERSION
	.align		4
        /*0000*/ 	.byte	0x04, 0x37
        /*0002*/ 	.short	(.L_30 - .L_29)
.L_29:
        /*0004*/ 	.word	0x00000082


	//----- nvinfo : EIATTR_KPARAM_INFO
	.align		4
.L_30:
        /*0008*/ 	.byte	0x04, 0x17
        /*000a*/ 	.short	(.L_32 - .L_31)
.L_31:
        /*000c*/ 	.word	0x00000000
        /*0010*/ 	.short	0x0000
        /*0012*/ 	.short	0x0000
        /*0014*/ 	.byte	0x00, 0xf5, 0x21, 0x00


	//----- nvinfo : EIATTR_SPARSE_MMA_MASK
	.align		4
.L_32:
        /*0018*/ 	.byte	0x03, 0x50
        /*001a*/ 	.short	0x0000


	//----- nvinfo : EIATTR_MAXREG_COUNT
	.align		4
        /*001c*/ 	.byte	0x03, 0x1b
        /*001e*/ 	.short	0x00ff


	//----- nvinfo : EIATTR_EXTERNS
	.align		4
        /*0020*/ 	.byte	0x04, 0x0f
        /*0022*/ 	.short	(.L_34 - .L_33)


	//   ....[0]....
	.align		4
.L_33:
        /*0024*/ 	.word	index@(vprintf)


	//----- nvinfo : EIATTR_MERCURY_ISA_VERSION
	.align		4
.L_34:
        /*0028*/ 	.byte	0x03, 0x5f
        /*002a*/ 	.short	0x0101


	//----- nvinfo : EIATTR_VRC_CTA_INIT_COUNT
	.align		4
        /*002c*/ 	.byte	0x02, 0x4a
	.zero		1
	.zero		1


	//----- nvinfo : EIATTR_SYSCALL_OFFSETS
	.align		4
        /*0030*/ 	.byte	0x04, 0x46
        /*0032*/ 	.short	(.L_36 - .L_35)


	//   ....[0]....
.L_35:
        /*0034*/ 	.word	0x00001320


	//----- nvinfo : EIATTR_EXIT_INSTR_OFFSETS
	.align		4
.L_36:
        /*0038*/ 	.byte	0x04, 0x1c
        /*003a*/ 	.short	(.L_38 - .L_37)


	//   ....[0]....
.L_37:
        /*003c*/ 	.word	0x00001350


	//----- nvinfo : EIATTR_CRS_STACK_SIZE
	.align		4
.L_38:
        /*0040*/ 	.byte	0x04, 0x1e
        /*0042*/ 	.short	(.L_40 - .L_39)
.L_39:
        /*0044*/ 	.word	0x00000000


	//----- nvinfo : EIATTR_CBANK_PARAM_SIZE
	.align		4
.L_40:
        /*0048*/ 	.byte	0x03, 0x19
        /*004a*/ 	.short	0x0008


	//----- nvinfo : EIATTR_PARAM_CBANK
	.align		4
        /*004c*/ 	.byte	0x04, 0x0a
        /*004e*/ 	.short	(.L_42 - .L_41)
	.align		4
.L_41:
        /*0050*/ 	.word	index@(.nv.constant0._Z11cal_fitnessPc)
        /*0054*/ 	.short	0x0380
        /*0056*/ 	.short	0x0008


	//----- nvinfo : EIATTR_SW_WAR
	.align		4
.L_42:
        /*0058*/ 	.byte	0x04, 0x36
        /*005a*/ 	.short	(.L_44 - .L_43)
.L_43:
        /*005c*/ 	.word	0x00000008
.L_44:


//--------------------- .nv.callgraph             --------------------------
	.section	.nv.callgraph,"",@"SHT_CUDA_CALLGRAPH"
	.align	4
	.sectionentsize	8
	.align		4
        /*0000*/ 	.word	0x00000000
	.align		4
        /*0004*/ 	.word	0xffffffff
	.align		4
        /*0008*/ 	.word	index@(_Z15free_populationP9ga_struct)
	.align		4
        /*000c*/ 	.word	index@(free)
	.align		4
        /*0010*/ 	.word	index@(_Z11cal_fitnessPc)
	.align		4
        /*0014*/ 	.word	index@(vprintf)
	.align		4
        /*0018*/ 	.word	0x00000000
	.align		4
        /*001c*/ 	.word	0xfffffffe
	.align		4
        /*0020*/ 	.word	0x00000000
	.align		4
        /*0024*/ 	.word	0xfffffffd
	.align		4
        /*0028*/ 	.word	0x00000000
	.align		4
        /*002c*/ 	.word	0xfffffffc


//--------------------- .nv.constant4             --------------------------
	.section	.nv.constant4,"a",@progbits
	.align	8
	.align		8
.nv.constant4:
        /*0000*/ 	.dword	free
	.align		8
        /*0008*/ 	.dword	$str
	.align		8
        /*0010*/ 	.dword	vprintf


//--------------------- .text._Z15free_populationP9ga_struct --------------------------
	.section	.text._Z15free_populationP9ga_struct,"ax",@progbits
	.align	128
        .global         _Z15free_populationP9ga_struct
        .type           _Z15free_populationP9ga_struct,@function
        .size           _Z15free_populationP9ga_struct,(.L_x_77 - _Z15free_populationP9ga_struct)
        .other          _Z15free_populationP9ga_struct,@"STO_CUDA_ENTRY STV_DEFAULT"
_Z15free_populationP9ga_struct:
.text._Z15free_populationP9ga_struct:
[----:B------:R-:W0:Y:S01]  /*0000*/  LDC R1, c[0x0][0x37c] ;  /* 0x0000df00ff017b82 */ /* 0x000e220000000800 */
[----:B------:R-:W1:Y:S01]  /*0010*/  LDCU.64 UR4, c[0x0][0x380] ;  /* 0x00007000ff0477ac */ /* 0x000e620008000a00 */
[----:B------:R-:W-:Y:S01]  /*0020*/  BSSY.RECONVERGENT B6, `(.L_x_0) ;  /* 0x000008f000067945 */ /* 0x000fe20003800200 */
[----:B------:R-:W-:Y:S01]  /*0030*/  IMAD.MOV.U32 R18, RZ, RZ, RZ ;  /* 0x000000ffff127224 */ /* 0x000fe200078e00ff */
[----:B------:R-:W2:Y:S01]  /*0040*/  LDCU.64 UR36, c[0x0][0x358] ;  /* 0x00006b00ff2477ac */ /* 0x000ea20008000a00 */
[----:B-1----:R-:W-:-:S04]  /*0050*/  UIADD3 UR4, UP0, UPT, UR4, 0x108, URZ ;  /* 0x0000010804047890 */ /* 0x002fc8000ff1e0ff */
[----:B------:R-:W-:Y:S02]  /*0060*/  UIADD3.X UR5, UPT, UPT, URZ, UR5, URZ, UP0, !UPT ;  /* 0x00000005ff057290 */ /* 0x000fe400087fe4ff */
[----:B------:R-:W-:-:S04]  /*0070*/  IMAD.U32 R16, RZ, RZ, UR4 ;  /* 0x00000004ff107e24 */ /* 0x000fc8000f8e00ff */
[----:B--2---:R-:W-:-:S07]  /*0080*/  IMAD.U32 R17, RZ, RZ, UR5 ;  /* 0x00000005ff117e24 */ /* 0x004fce000f8e00ff */
.L_x_33:
[----:B------:R1:W5:Y:S01]  /*0090*/  LDG.E.64 R4, desc[UR36][R16.64+-0x100] ;  /* 0xffff002410047981 */ /* 0x000362000c1e1b00 */
[----:B------:R-:W-:Y:S01]  /*00a0*/  MOV R2, 0x0 ;  /* 0x0000000000027802 */ /* 0x000fe20000000f00 */
[----:B------:R-:W-:-:S03]  /*00b0*/  VIADD R18, R18, 0x20 ;  /* 0x0000002012127836 */ /* 0x000fc60000000000 */
[----:B------:R1:W2:Y:S02]  /*00c0*/  LDC.64 R6, c[0x4][R2] ;  /* 0x0100000002067b82 */ /* 0x0002a40000000a00 */
[----:B------:R-:W-:-:S04]  /*00d0*/  ISETP.NE.AND P0, PT, R18, 0x400, PT ;  /* 0x000004001200780c */ /* 0x000fc80003f05270 */
[----:B------:R-:W-:-:S09]  /*00e0*/  P2R R19, PR, RZ, 0x1 ;  /* 0x00000001ff137803 */ /* 0x000fd20000000000 */
[----:B------:R-:W-:-:S07]  /*00f0*/  LEPC R20, `(.L_x_1) ;  /* 0x000000001014794e */ /* 0x000fce0000000000 */
[----:B012--5:R-:W-:Y:S05]  /*0100*/  CALL.ABS.NOINC R6 ;  /* 0x0000000006007343 */ /* 0x027fea0003c00000 */
.L_x_1:
[----:B------:R0:W5:Y:S01]  /*0110*/  LDG.E.64 R4, desc[UR36][R16.64+-0xf0] ;  /* 0xffff102410047981 */ /* 0x000162000c1e1b00 */
[----:B------:R0:W1:Y:S02]  /*0120*/  LDC.64 R6, c[0x4][R2] ;  /* 0x0100000002067b82 */ /* 0x0000640000000a00 */
[----:B------:R-:W-:-:S07]  /*0130*/  LEPC R20, `(.L_x_2) ;  /* 0x000000001014794e */ /* 0x000fce0000000000 */
[----:B01---5:R-:W-:Y:S05]  /*0140*/  CALL.ABS.NOINC R6 ;  /* 0x0000000006007343 */ /* 0x023fea0003c00000 */
.L_x_2:
[----:B------:R0:W5:Y:S01]  /*0150*/  LDG.E.64 R4, desc[UR36][R16.64+-0xe0] ;  /* 0xffff202410047981 */ /* 0x000162000c1e1b00 */
[----:B------:R0:W1:Y:S02]  /*0160*/  LDC.64 R6, c[0x4][R2] ;  /* 0x0100000002067b82 */ /* 0x0000640000000a00 */
[----:B------:R-:W-:-:S07]  /*0170*/  LEPC R20, `(.L_x_3) ;  /* 0x000000001014794e */ /* 0x000fce0000000000 */
[----:B01---5:R-:W-:Y:S05]  /*0180*/  CALL.ABS.NOINC R6 ;  /* 0x0000000006007343 */ /* 0x023fea0003c00000 */
.L_x_3:
[----:B------:R0:W5:Y:S01]  /*0190*/  LDG.E.64 R4, desc[UR36][R16.64+-0xd0] ;  /* 0xffff302410047981 */ /* 0x000162000c1e1b00 */
[----:B------:R0:W1:Y:S02]  /*01a0*/  LDC.64 R6, c[0x4][R2] ;  /* 0x0100000002067b82 */ /* 0x0000640000000a00 */
[----:B------:R-:W-:-:S07]  /*01b0*/  LEPC R20, `(.L_x_4) ;  /* 0x000000001014794e */ /* 0x000fce0000000000 */
[----:B01---5:R-:W-:Y:S05]  /*01c0*/  CALL.ABS.NOINC R6 ;  /* 0x0000000006007343 */ /* 0x023fea0003c00000 */
.L_x_4:
[----:B------:R0:W5:Y:S01]  /*01d0*/  LDG.E.64 R4, desc[UR36][R16.64+-0xc0] ;  /* 0xffff402410047981 */ /* 0x000162000c1e1b00 */
[----:B------:R0:W1:Y:S02]  /*01e0*/  LDC.64 R6, c[0x4][R2] ;  /* 0x0100000002067b82 */ /* 0x0000640000000a00 */
[----:B------:R-:W-:-:S07]  /*01f0*/  LEPC R20, `(.L_x_5) ;  /* 0x000000001014794e */ /* 0x000fce0000000000 */
[----:B01---5:R-:W-:Y:S05]  /*0200*/  CALL.ABS.NOINC R6 ;  /* 0x0000000006007343 */ /* 0x023fea0003c00000 */
.L_x_5:
[----:B------:R0:W5:Y:S01]  /*0210*/  LDG.E.64 R4, desc[UR36][R16.64+-0xb0] ;  /* 0xffff502410047981 */ /* 0x000162000c1e1b00 */
[----:B------:R0:W1:Y:S02]  /*0220*/  LDC.64 R6, c[0x4][R2] ;  /* 0x0100000002067b82 */ /* 0x0000640000000a00 */
[----:B------:R-:W-:-:S07]  /*0230*/  LEPC R20, `(.L_x_6) ;  /* 0x000000001014794e */ /* 0x000fce0000000000 */
[----:B01---5:R-:W-:Y:S05]  /*0240*/  CALL.ABS.NOINC R6 ;  /* 0x0000000006007343 */ /* 0x023fea0003c00000 */
.L_x_6:
[----:B------:R0:W5:Y:S01]  /*0250*/  LDG.E.64 R4, desc[UR36][R16.64+-0xa0] ;  /* 0xffff602410047981 */ /* 0x000162000c1e1b00 */
[----:B------:R0:W1:Y:S02]  /*0260*/  LDC.64 R6, c[0x4][R2] ;  /* 0x0100000002067b82 */ /* 0x0000640000000a00 */
[----:B------:R-:W-:-:S07]  /*0270*/  LEPC R20, `(.L_x_7) ;  /* 0x000000001014794e */ /* 0x000fce0000000000 */
[----:B01---5:R-:W-:Y:S05]  /*0280*/  CALL.ABS.NOINC R6 ;  /* 0x0000000006007343 */ /* 0x023fea0003c00000 */
.L_x_7:
[----:B------:R0:W5:Y:S01]  /*0290*/  LDG.E.64 R4, desc[UR36][R16.64+-0x90] ;  /* 0xffff702410047981 */ /* 0x000162000c1e1b00 */
[----:B------:R0:W1:Y:S02]  /*02a0*/  LDC.64 R6, c[0x4][R2] ;  /* 0x0100000002067b82 */ /* 0x0000640000000a00 */
[----:B------:R-:W-:-:S07]  /*02b0*/  LEPC R20, `(.L_x_8) ;  /* 0x000000001014794e */ /* 0x000fce0000000000 */
[----:B01---5:R-:W-:Y:S05]  /*02c0*/  CALL.ABS.NOINC R6 ;  /* 0x0000000006007343 */ /* 0x023fea0003c00000 */
.L_x_8:
[----:B------:R0:W5:Y:S01]  /*02d0*/  LDG.E.64 R4, desc[UR36][R16.64+-0x80] ;  /* 0xffff802410047981 */ /* 0x000162000c1e1b00 */
[----:B------:R0:W1:Y:S02]  /*02e0*/  LDC.64 R6, c[0x4][R2] ;  /* 0x0100000002067b82 */ /* 0x0000640000000a00 */
[----:B------:R-:W-:-:S07]  /*02f0*/  LEPC R20, `(.L_x_9) ;  /* 0x000000001014794e */ /* 0x000fce0000000000 */
[----:B01---5:R-:W-:Y:S05]  /*0300*/  CALL.ABS.NOINC R6 ;  /* 0x0000000006007343 */ /* 0x023fea0003c00000 */
.L_x_9:
[----:B------:R0:W5:Y:S01]  /*0310*/  LDG.E.64 R4, desc[UR36][R16.64+-0x70] ;  /* 0xffff902410047981 */ /* 0x000162000c1e1b00 */
[----:B------:R0:W1:Y:S02]  /*0320*/  LDC.64 R6, c[0x4][R2] ;  /* 0x0100000002067b82 */ /* 0x0000640000000a00 */
[----:B------:R-:W-:-:S07]  /*0330*/  LEPC R20, `(.L_x_10) ;  /* 0x000000001014794e */ /* 0x000fce0000000000 */
[----:B01---5:R-:W-:Y:S05]  /*0340*/  CALL.ABS.NOINC R6 ;  /* 0x0000000006007343 */ /* 0x023fea0003c00000 */
.L_x_10:
[----:B------:R0:W5:Y:S01]  /*0350*/  LDG.E.64 R4, desc[UR36][R16.64+-0x60] ;  /* 0xffffa02410047981 */ /* 0x000162000c1e1b00 */
[----:B------:R0:W1:Y:S02]  /*0360*/  LDC.64 R6, c[0x4][R2] ;  /* 0x0100000002067b82 */ /* 0x0000640000000a00 */
[----:B------:R-:W-:-:S07]  /*0370*/  LEPC R20, `(.L_x_11) ;  /* 0x000000001014794e */ /* 0x000fce0000000000 */
[----:B01---5:R-:W-:Y:S05]  /*0380*/  CALL.ABS.NOINC R6 ;  /* 0x0000000006007343 */ /* 0x023fea0003c00000 */
.L_x_11:
[----:B------:R0:W5:Y:S01]  /*0390*/  LDG.E.64 R4, desc[UR36][R16.64+-0x50] ;  /* 0xffffb02410047981 */ /* 0x000162000c1e1b00 */
[----:B------:R0:W1:Y:S02]  /*03a0*/  LDC.64 R6, c[0x4][R2] ;  /* 0x0100000002067b82 */ /* 0x0000640000000a00 */
[----:B------:R-:W-:-:S07]  /*03b0*/  LEPC R20, `(.L_x_12) ;  /* 0x000000001014794e */ /* 0x000fce0000000000 */
[----:B01---5:R-:W-:Y:S05]  /*03c0*/  CALL.ABS.NOINC R6 ;  /* 0x0000000006007343 */ /* 0x023fea0003c00000 */
.L_x_12:
[----:B------:R0:W5:Y:S01]  /*03d0*/  LDG.E.64 R4, desc[UR36][R16.64+-0x40] ;  /* 0xffffc02410047981 */ /* 0x000162000c1e1b00 */
[----:B------:R0:W1:Y:S02]  /*03e0*/  LDC.64 R6, c[0x4][R2] ;  /* 0x0100000002067b82 */ /* 0x0000640000000a00 */
[----:B------:R-:W-:-:S07]  /*03f0*/  LEPC R20, `(.L_x_13) ;  /* 0x000000001014794e */ /* 0x000fce0000000000 */
[----:B01---5:R-:W-:Y:S05]  /*0400*/  CALL.ABS.NOINC R6 ;  /* 0x0000000006007343 */ /* 0x023fea0003c00000 */
.L_x_13:
[----:B------:R0:W5:Y:S01]  /*0410*/  LDG.E.64 R4, desc[UR36][R16.64+-0x30] ;  /* 0xffffd02410047981 */ /* 0x000162000c1e1b00 */
[----:B------:R0:W1:Y:S02]  /*0420*/  LDC.64 R6, c[0x4][R2] ;  /* 0x0100000002067b82 */ /* 0x0000640000000a00 */
[----:B------:R-:W-:-:S07]  /*0430*/  LEPC R20, `(.L_x_14) ;  /* 0x000000001014794e */ /* 0x000fce0000000000 */
[----:B01---5:R-:W-:Y:S05]  /*0440*/  CALL.ABS.NOINC R6 ;  /* 0x0000000006007343 */ /* 0x023fea0003c00000 */
.L_x_14:
[----:B------:R0:W5:Y:S01]  /*0450*/  LDG.E.64 R4, desc[UR36][R16.64+-0x20] ;  /* 0xffffe02410047981 */ /* 0x000162000c1e1b00 */
[----:B------:R0:W1:Y:S02]  /*0460*/  LDC.64 R6, c[0x4][R2] ;  /* 0x0100000002067b82 */ /* 0x0000640000000a00 */
[----:B------:R-:W-:-:S07]  /*0470*/  LEPC R20, `(.L_x_15) ;  /* 0x000000001014794e */ /* 0x000fce0000000000 */
[----:B01---5:R-:W-:Y:S05]  /*0480*/  CALL.ABS.NOINC R6 ;  /* 0x0000000006007343 */ /* 0x023fea0003c00000 */
.L_x_15:
[----:B------:R0:W5:Y:S01]  /*0490*/  LDG.E.64 R4, desc[UR36][R16.64+-0x10] ;  /* 0xfffff02410047981 */ /* 0x000162000c1e1b00 */
[----:B------:R0:W1:Y:S02]  /*04a0*/  LDC.64 R6, c[0x4][R2] ;  /* 0x0100000002067b82 */ /* 0x0000640000000a00 */
[----:B------:R-:W-:-:S07]  /*04b0*/  LEPC R20, `(.L_x_16) ;  /* 0x000000001014794e */ /* 0x000fce0000000000 */
[----:B01---5:R-:W-:Y:S05]  /*04c0*/  CALL.ABS.NOINC R6 ;  /* 0x0000000006007343 */ /* 0x023fea0003c00000 */
.L_x_16:
[----:B------:R0:W5:Y:S01]  /*04d0*/  LDG.E.64 R4, desc[UR36][R16.64] ;  /* 0x0000002410047981 */ /* 0x000162000c1e1b00 */
[----:B------:R0:W1:Y:S02]  /*04e0*/  LDC.64 R6, c[0x4][R2] ;  /* 0x0100000002067b82 */ /* 0x0000640000000a00 */
[----:B------:R-:W-:-:S07]  /*04f0*/  LEPC R20, `(.L_x_17) ;  /* 0x000000001014794e */ /* 0x000fce0000000000 */
[----:B01---5:R-:W-:Y:S05]  /*0500*/  CALL.ABS.NOINC R6 ;  /* 0x0000000006007343 */ /* 0x023fea0003c00000 */
.L_x_17:
[----:B------:R0:W5:Y:S01]  /*0510*/  LDG.E.64 R4, desc[UR36][R16.64+0x10] ;  /* 0x0000102410047981 */ /* 0x000162000c1e1b00 */
[----:B------:R0:W1:Y:S02]  /*0520*/  LDC.64 R6, c[0x4][R2] ;  /* 0x0100000002067b82 */ /* 0x0000640000000a00 */
[----:B------:R-:W-:-:S07]  /*0530*/  LEPC R20, `(.L_x_18) ;  /* 0x000000001014794e */ /* 0x000fce0000000000 */
[----:B01---5:R-:W-:Y:S05]  /*0540*/  CALL.ABS.NOINC R6 ;  /* 0x0000000006007343 */ /* 0x023fea0003c00000 */
.L_x_18:
[----:B------:R0:W5:Y:S01]  /*0550*/  LDG.E.64 R4, desc[UR36][R16.64+0x20] ;  /* 0x0000202410047981 */ /* 0x000162000c1e1b00 */
[----:B------:R0:W1:Y:S02]  /*0560*/  LDC.64 R6, c[0x4][R2] ;  /* 0x0100000002067b82 */ /* 0x0000640000000a00 */
[----:B------:R-:W-:-:S07]  /*0570*/  LEPC R20, `(.L_x_19) ;  /* 0x000000001014794e */ /* 0x000fce0000000000 */
[----:B01---5:R-:W-:Y:S05]  /*0580*/  CALL.ABS.NOINC R6 ;  /* 0x0000000006007343 */ /* 0x023fea0003c00000 */
.L_x_19:
[----:B------:R0:W5:Y:S01]  /*0590*/  LDG.E.64 R4, desc[UR36][R16.64+0x30] ;  /* 0x0000302410047981 */ /* 0x000162000c1e1b00 */
[----:B------:R0:W1:Y:S02]  /*05a0*/  LDC.64 R6, c[0x4][R2] ;  /* 0x0100000002067b82 */ /* 0x0000640000000a00 */
[----:B------:R-:W-:-:S07]  /*05b0*/  LEPC R20, `(.L_x_20) ;  /* 0x000000001014794e */ /* 0x000fce0000000000 */
[----:B01---5:R-:W-:Y:S05]  /*05c0*/  CALL.ABS.NOINC R6 ;  /* 0x0000000006007343 */ /* 0x023fea0003c00000 */
.L_x_20:
[----:B------:R0:W5:Y:S01]  /*05d0*/  LDG.E.64 R4, desc[UR36][R16.64+0x40] ;  /* 0x0000402410047981 */ /* 0x000162000c1e1b00 */
[----:B------:R0:W1:Y:S02]  /*05e0*/  LDC.64 R6, c[0x4][R2] ;  /* 0x0100000002067b82 */ /* 0x0000640000000a00 */
[----:B------:R-:W-:-:S07]  /*05f0*/  LEPC R20, `(.L_x_21) ;  /* 0x000000001014794e */ /* 0x000fce0000000000 */
[----:B01---5:R-:W-:Y:S05]  /*0600*/  CALL.ABS.NOINC R6 ;  /* 0x0000000006007343 */ /* 0x023fea0003c00000 */
.L_x_21:
[----:B------:R0:W5:Y:S01]  /*0610*/  LDG.E.64 R4, desc[UR36][R16.64+0x50] ;  /* 0x0000502410047981 */ /* 0x000162000c1e1b00 */
[----:B------:R0:W1:Y:S02]  /*0620*/  LDC.64 R6, c[0x4][R2] ;  /* 0x0100000002067b82 */ /* 0x0000640000000a00 */
[----:B------:R-:W-:-:S07]  /*0630*/  LEPC R20, `(.L_x_22) ;  /* 0x000000001014794e */ /* 0x000fce0000000000 */
[----:B01---5:R-:W-:Y:S05]  /*0640*/  CALL.ABS.NOINC R6 ;  /* 0x0000000006007343 */ /* 0x023fea0003c00000 */
.L_x_22:
[----:B------:R0:W5:Y:S01]  /*0650*/  LDG.E.64 R4, desc[UR36][R16.64+0x60] ;  /* 0x0000602410047981 */ /* 0x000162000c1e1b00 */
[----:B------:R0:W1:Y:S02]  /*0660*/  LDC.64 R6, c[0x4][R2] ;  /* 0x0100000002067b82 */ /* 0x0000640000000a00 */
[----:B------:R-:W-:-:S07]  /*0670*/  LEPC R20, `(.L_x_23) ;  /* 0x000000001014794e */ /* 0x000fce0000000000 */
[----:B01---5:R-:W-:Y:S05]  /*0680*/  CALL.ABS.NOINC R6 ;  /* 0x0000000006007343 */ /* 0x023fea0003c00000 */
.L_x_23:
[----:B------:R0:W5:Y:S01]  /*0690*/  LDG.E.64 R4, desc[UR36][R16.64+0x70] ;  /* 0x0000702410047981 */ /* 0x000162000c1e1b00 */
[----:B------:R0:W1:Y:S02]  /*06a0*/  LDC.64 R6, c[0x4][R2] ;  /* 0x0100000002067b82 */ /* 0x0000640000000a00 */
[----:B------:R-:W-:-:S07]  /*06b0*/  LEPC R20, `(.L_x_24) ;  /* 0x000000001014794e */ /* 0x000fce0000000000 */
[----:B01---5:R-:W-:Y:S05]  /*06c0*/  CALL.ABS.NOINC R6 ;  /* 0x0000000006007343 */ /* 0x023fea0003c00000 */
.L_x_24:
[----:B------:R0:W5:Y:S01]  /*06d0*/  LDG.E.64 R4, desc[UR36][R16.64+0x80] ;  /* 0x0000802410047981 */ /* 0x000162000c1e1b00 */
[----:B------:R0:W1:Y:S02]  /*06e0*/  LDC.64 R6, c[0x4][R2] ;  /* 0x0100000002067b82 */ /* 0x0000640000000a00 */
[----:B------:R-:W-:-:S07]  /*06f0*/  LEPC R20, `(.L_x_25) ;  /* 0x000000001014794e */ /* 0x000fce0000000000 */
[----:B01---5:R-:W-:Y:S05]  /*0700*/  CALL.ABS.NOINC R6 ;  /* 0x0000000006007343 */ /* 0x023fea0003c00000 */
.L_x_25:
[----:B------:R0:W5:Y:S01]  /*0710*/  LDG.E.64 R4, desc[UR36][R16.64+0x90] ;  /* 0x0000902410047981 */ /* 0x000162000c1e1b00 */
[----:B------:R0:W1:Y:S02]  /*0720*/  LDC.64 R6, c[0x4][R2] ;  /* 0x0100000002067b82 */ /* 0x0000640000000a00 */
[----:B------:R-:W-:-:S07]  /*0730*/  LEPC R20, `(.L_x_26) ;  /* 0x000000001014794e */ /* 0x000fce0000000000 */
[----:B01---5:R-:W-:Y:S05]  /*0740*/  CALL.ABS.NOINC R6 ;  /* 0x0000000006007343 */ /* 0x023fea0003c00000 */
.L_x_26:
[----:B------:R0:W5:Y:S01]  /*0750*/  LDG.E.64 R4, desc[UR36][R16.64+0xa0] ;  /* 0x0000a02410047981 */ /* 0x000162000c1e1b00 */
[----:B------:R0:W1:Y:S02]  /*0760*/  LDC.64 R6, c[0x4][R2] ;  /* 0x0100000002067b82 */ /* 0x0000640000000a00 */
[----:B------:R-:W-:-:S07]  /*0770*/  LEPC R20, `(.L_x_27) ;  /* 0x000000001014794e */ /* 0x000fce0000000000 */
[----:B01---5:R-:W-:Y:S05]  /*0780*/  CALL.ABS.NOINC R6 ;  /* 0x0000000006007343 */ /* 0x023fea0003c00000 */
.L_x_27:
[----:B------:R0:W5:Y:S01]  /*0790*/  LDG.E.64 R4, desc[UR36][R16.64+0xb0] ;  /* 0x0000b02410047981 */ /* 0x000162000c1e1b00 */
[----:B------:R0:W1:Y:S02]  /*07a0*/  LDC.64 R6, c[0x4][R2] ;  /* 0x0100000002067b82 */ /* 0x0000640000000a00 */
[----:B------:R-:W-:-:S07]  /*07b0*/  LEPC R20, `(.L_x_28) ;  /* 0x000000001014794e */ /* 0x000fce0000000000 */
[----:B01---5:R-:W-:Y:S05]  /*07c0*/  CALL.ABS.NOINC R6 ;  /* 0x0000000006007343 */ /* 0x023fea0003c00000 */
.L_x_28:
[----:B------:R0:W5:Y:S01]  /*07d0*/  LDG.E.64 R4, desc[UR36][R16.64+0xc0] ;  /* 0x0000c02410047981 */ /* 0x000162000c1e1b00 */
[----:B------:R0:W1:Y:S02]  /*07e0*/  LDC.64 R6, c[0x4][R2] ;  /* 0x0100000002067b82 */ /* 0x0000640000000a00 */
[----:B------:R-:W-:-:S07]  /*07f0*/  LEPC R20, `(.L_x_29) ;  /* 0x000000001014794e */ /* 0x000fce0000000000 */
[----:B01---5:R-:W-:Y:S05]  /*0800*/  CALL.ABS.NOINC R6 ;  /* 0x0000000006007343 */ /* 0x023fea0003c00000 */
.L_x_29:
[----:B------:R0:W5:Y:S01]  /*0810*/  LDG.E.64 R4, desc[UR36][R16.64+0xd0] ;  /* 0x0000d02410047981 */ /* 0x000162000c1e1b00 */
[----:B------:R0:W1:Y:S02]  /*0820*/  LDC.64 R6, c[0x4][R2] ;  /* 0x0100000002067b82 */ /* 0x0000640000000a00 */
[----:B------:R-:W-:-:S07]  /*0830*/  LEPC R20, `(.L_x_30) ;  /* 0x000000001014794e */ /* 0x000fce0000000000 */
[----:B01---5:R-:W-:Y:S05]  /*0840*/  CALL.ABS.NOINC R6 ;  /* 0x0000000006007343 */ /* 0x023fea0003c00000 */
.L_x_30:
[----:B------:R0:W5:Y:S01]  /*0850*/  LDG.E.64 R4, desc[UR36][R16.64+0xe0] ;  /* 0x0000e02410047981 */ /* 0x000162000c1e1b00 */
[----:B------:R0:W1:Y:S02]  /*0860*/  LDC.64 R6, c[0x4][R2] ;  /* 0x0100000002067b82 */ /* 0x0000640000000a00 */
[----:B------:R-:W-:-:S07]  /*0870*/  LEPC R20, `(.L_x_31) ;  /* 0x000000001014794e */ /* 0x000fce0000000000 */
[----:B01---5:R-:W-:Y:S05]  /*0880*/  CALL.ABS.NOINC R6 ;  /* 0x0000000006007343 */ /* 0x023fea0003c00000 */
.L_x_31:
[----:B------:R0:W5:Y:S01]  /*0890*/  LDG.E.64 R4, desc[UR36][R16.64+0xf0] ;  /* 0x0000f02410047981 */ /* 0x000162000c1e1b00 */
[----:B------:R0:W1:Y:S02]  /*08a0*/  LDC.64 R6, c[0x4][R2] ;  /* 0x0100000002067b82 */ /* 0x0000640000000a00 */
[----:B------:R-:W-:-:S07]  /*08b0*/  LEPC R20, `(.L_x_32) ;  /* 0x000000001014794e */ /* 0x000fce0000000000 */
[----:B01---5:R-:W-:Y:S05]  /*08c0*/  CALL.ABS.NOINC R6 ;  /* 0x0000000006007343 */ /* 0x023fea0003c00000 */
.L_x_32:
[----:B------:R-:W-:Y:S02]  /*08d0*/  ISETP.NE.AND P6, PT, R19, RZ, PT ;  /* 0x000000ff1300720c */ /* 0x000fe40003fc5270 */
[----:B------:R-:W-:-:S05]  /*08e0*/  IADD3 R16, P0, PT, R16, 0x200, RZ ;  /* 0x0000020010107810 */ /* 0x000fca0007f1e0ff */
[----:B------:R-:W-:-:S06]  /*08f0*/  IMAD.X R17, RZ, RZ, R17, P0 ;  /* 0x000000ffff117224 */ /* 0x000fcc00000e0611 */
[----:B------:R-:W-:Y:S05]  /*0900*/  @P6 BRA `(.L_x_33) ;  /* 0xfffffff400e06947 */ /* 0x000fea000383ffff */
[----:B------:R-:W-:Y:S05]  /*0910*/  BSYNC.RECONVERGENT B6 ;  /* 0x0000000000067941 */ /* 0x000fea0003800200 */
.L_x_0:
[----:B------:R-:W0:Y:S01]  /*0920*/  LDC.64 R2, c[0x4][R2] ;  /* 0x0100000002027b82 */ /* 0x000e220000000a00 */
[----:B------:R-:W1:Y:S02]  /*0930*/  LDCU.64 UR4, c[0x0][0x380] ;  /* 0x00007000ff0477ac */ /* 0x000e640008000a00 */
[----:B-1----:R-:W-:Y:S02]  /*0940*/  IMAD.U32 R4, RZ, RZ, UR4 ;  /* 0x00000004ff047e24 */ /* 0x002fe4000f8e00ff */
[----:B------:R-:W-:-:S07]  /*0950*/  IMAD.U32 R5, RZ, RZ, UR5 ;  /* 0x00000005ff057e24 */ /* 0x000fce000f8e00ff */
[----:B------:R-:W-:-:S07]  /*0960*/  LEPC R20, `(.L_x_34) ;  /* 0x000000001014794e */ /* 0x000fce0000000000 */
[----:B0-----:R-:W-:Y:S05]  /*0970*/  CALL.ABS.NOINC R2 ;  /* 0x0000000002007343 */ /* 0x001fea0003c00000 */
.L_x_34:
[----:B------:R-:W-:Y:S05]  /*0980*/  EXIT ;  /* 0x000000000000794d */ /* 0x000fea0003800000 */
.L_x_35:
[----:B------:R-:W-:-:S00]  /*0990*/  BRA `(.L_x_35) ;  /* 0xfffffffc00fc7947 */ /* 0x000fc0000383ffff */
[----:B------:R-:W-:-:S00]  /*09a0*/  NOP ;  /* 0x0000000000007918 */ /* 0x000fc00000000000 */
        /* <DEDUP_REMOVED lines=13> */
.L_x_77:


//--------------------- .text._Z11cal_fitnessPc   --------------------------
	.section	.text._Z11cal_fitnessPc,"ax",@progbits
	.align	128
        .global         _Z11cal_fitnessPc
        .type           _Z11cal_fitnessPc,@function
        .size           _Z11cal_fitnessPc,(.L_x_78 - _Z11cal_fitnessPc)
        .other          _Z11cal_fitnessPc,@"STO_CUDA_ENTRY STV_DEFAULT"
_Z11cal_fitnessPc:
.text._Z11cal_fitnessPc:
[----:B------:R-:W0:Y:S01]  /*0000*/  LDC R1, c[0x0][0x37c] ;  /* 0x0000df00ff017b82 */ /* 0x000e220000000800 */
[----:B------:R-:W1:Y:S01]  /*0010*/  LDCU UR4, c[0x0][0x2f8] ;  /* 0x00005f00ff0477ac */ /* 0x000e620008000800 */
[----:B0-----:R-:W-:Y:S02]  /*0020*/  VIADD R1, R1, 0xffffffa8 ;  /* 0xffffffa801017836 */ /* 0x001fe40000000000 */
[----:B------:R-:W-:Y:S01]  /*0030*/  IMAD.MOV.U32 R18, RZ, RZ, RZ ;  /* 0x000000ffff127224 */ /* 0x000fe200078e00ff */
[----:B------:R-:W0:Y:S01]  /*0040*/  LDCU UR5, c[0x0][0x2fc] ;  /* 0x00005f80ff0577ac */ /* 0x000e220008000800 */
[C---:B------:R-:W-:Y:S01]  /*0050*/  VIADD R16, R1.reuse, 0x1 ;  /* 0x0000000101107836 */ /* 0x040fe20000000000 */
[----:B------:R-:W2:Y:S01]  /*0060*/  LDCU.64 UR36, c[0x0][0x358] ;  /* 0x00006b00ff2477ac */ /* 0x000ea20008000a00 */
[----:B-1----:R-:W-:-:S05]  /*0070*/  IADD3 R19, P0, PT, R1, UR4, RZ ;  /* 0x0000000401137c10 */ /* 0x002fca000ff1e0ff */
[----:B0-----:R-:W-:-:S08]  /*0080*/  IMAD.X R17, RZ, RZ, UR5, P0 ;  /* 0x00000005ff117e24 */ /* 0x001fd000080e06ff */
.L_x_75:
[----:B------:R-:W0:Y:S01]  /*0090*/  LDCU.64 UR4, c[0x0][0x380] ;  /* 0x00007000ff0477ac */ /* 0x000e220008000a00 */
[----:B------:R-:W-:Y:S01]  /*00a0*/  IADD3 R18, PT, PT, R18, 0x1, RZ ;  /* 0x0000000112127810 */ /* 0x000fe20007ffe0ff */
[----:B------:R-:W-:Y:S01]  /*00b0*/  HFMA2 R7, -RZ, RZ, 0, 0 ;  /* 0x00000000ff077431 */ /* 0x000fe200000001ff */
[----:B------:R-:W-:Y:S01]  /*00c0*/  BSSY.RECONVERGENT B0, `(.L_x_36) ;  /* 0x0000115000007945 */ /* 0x000fe20003800200 */
[----:B------:R-:W-:Y:S01]  /*00d0*/  IMAD.MOV.U32 R9, RZ, RZ, RZ ;  /* 0x000000ffff097224 */ /* 0x000fe200078e00ff */
[----:B------:R-:W-:Y:S01]  /*00e0*/  ISETP.NE.AND P0, PT, R18, 0x400, PT ;  /* 0x000004001200780c */ /* 0x000fe20003f05270 */
[----:B------:R-:W-:Y:S01]  /*00f0*/  IMAD.MOV.U32 R10, RZ, RZ, -0x1 ;  /* 0xffffffffff0a7424 */ /* 0x000fe200078e00ff */
[----:B------:R-:W-:Y:S01]  /*0100*/  PRMT R8, RZ, 0x7610, R8 ;  /* 0x00007610ff087816 */ /* 0x000fe20000000008 */
[----:B------:R-:W-:Y:S01]  /*0110*/  IMAD.MOV.U32 R12, RZ, RZ, RZ ;  /* 0x000000ffff0c7224 */ /* 0x000fe200078e00ff */
[----:B------:R-:W-:Y:S01]  /*0120*/  P2R R22, PR, RZ, 0x1 ;  /* 0x00000001ff167803 */ /* 0x000fe20000000000 */
[----:B0-----:R-:W-:-:S02]  /*0130*/  IMAD.U32 R4, RZ, RZ, UR4 ;  /* 0x00000004ff047e24 */ /* 0x001fc4000f8e00ff */
[----:B------:R-:W-:-:S07]  /*0140*/  IMAD.U32 R5, RZ, RZ, UR5 ;  /* 0x00000005ff057e24 */ /* 0x000fce000f8e00ff */
.L_x_73:
[----:B--2---:R-:W2:Y:S04]  /*0150*/  LDG.E.U8 R21, desc[UR36][R4.64+0x2] ;  /* 0x0000022404157981 */ /* 0x004ea8000c1e1100 */
[----:B------:R-:W2:Y:S04]  /*0160*/  LDG.E.U8 R20, desc[UR36][R4.64+0x3] ;  /* 0x0000032404147981 */ /* 0x000ea8000c1e1100 */
[----:B------:R-:W3:Y:S04]  /*0170*/  LDG.E.U8 R0, desc[UR36][R4.64+0x1] ;  /* 0x0000012404007981 */ /* 0x000ee8000c1e1100 */
[----:B------:R-:W4:Y:S01]  /*0180*/  LDG.E.U8 R11, desc[UR36][R4.64] ;  /* 0x00000024040b7981 */ /* 0x000f22000c1e1100 */
[----:B------:R-:W-:Y:S01]  /*0190*/  IMAD.MOV.U32 R23, RZ, RZ, 0x3130 ;  /* 0x00003130ff177424 */ /* 0x000fe200078e00ff */
[----:B------:R-:W-:Y:S01]  /*01a0*/  MOV R13, 0x3030 ;  /* 0x00003030000d7802 */ /* 0x000fe20000000f00 */
[----:B------:R-:W-:Y:S01]  /*01b0*/  IMAD.MOV.U32 R3, RZ, RZ, 0x3131 ;  /* 0x00003131ff037424 */ /* 0x000fe200078e00ff */
[----:B------:R-:W-:Y:S01]  /*01c0*/  STL.U16 [R1+0x8], RZ ;  /* 0x000008ff01007387 */ /* 0x000fe20000100400 */
[----:B------:R-:W-:Y:S01]  /*01d0*/  BSSY.RELIABLE B6, `(.L_x_37) ;  /* 0x00000fe000067945 */ /* 0x000fe20003800100 */
[----:B------:R-:W-:-:S02]  /*01e0*/  PRMT R2, R23, 0x5410, RZ ;  /* 0x0000541017027816 */ /* 0x000fc400000000ff */
[C---:B------:R-:W-:Y:S01]  /*01f0*/  PRMT R6, R3.reuse, 0x5410, RZ ;  /* 0x0000541003067816 */ /* 0x040fe200000000ff */
[----:B------:R-:W-:Y:S01]  /*0200*/  STL.U16 [R1+0x14], RZ ;  /* 0x000014ff01007387 */ /* 0x000fe20000100400 */
[C---:B------:R-:W-:Y:S02]  /*0210*/  PRMT R15, R3.reuse, 0x5410, RZ ;  /* 0x00005410030f7816 */ /* 0x040fe400000000ff */
[----:B------:R-:W-:Y:S01]  /*0220*/  PRMT R24, R3, 0x5410, RZ ;  /* 0x0000541003187816 */ /* 0x000fe200000000ff */
[----:B------:R-:W-:Y:S01]  /*0230*/  IMAD.MOV.U32 R3, RZ, RZ, 0x30 ;  /* 0x00000030ff037424 */ /* 0x000fe200078e00ff */
[C---:B------:R-:W-:Y:S01]  /*0240*/  PRMT R14, R23.reuse, 0x5410, RZ ;  /* 0x00005410170e7816 */ /* 0x040fe200000000ff */
[----:B------:R0:W-:Y:S01]  /*0250*/  STL [R1+0xc], R2 ;  /* 0x00000c0201007387 */ /* 0x0001e20000100800 */
[----:B------:R-:W-:-:S03]  /*0260*/  PRMT R23, R23, 0x5410, RZ ;  /* 0x0000541017177816 */ /* 0x000fc600000000ff */
[----:B------:R1:W-:Y:S04]  /*0270*/  STL [R1+0x24], R14 ;  /* 0x0000240e01007387 */ /* 0x0003e80000100800 */
[----:B------:R-:W-:Y:S01]  /*0280*/  STL [R1+0x18], R6 ;  /* 0x0000180601007387 */ /* 0x000fe20000100800 */
[----:B0-----:R-:W-:-:S03]  /*0290*/  PRMT R2, R3, 0x7610, R2 ;  /* 0x0000761003027816 */ /* 0x001fc60000000002 */
[----:B------:R-:W-:Y:S01]  /*02a0*/  STL [R1+0x3c], R23 ;  /* 0x00003c1701007387 */ /* 0x000fe20000100800 */
[----:B------:R-:W-:Y:S01]  /*02b0*/  PRMT R3, R13, 0x7610, R3 ;  /* 0x000076100d037816 */ /* 0x000fe20000000003 */
[----:B------:R-:W-:Y:S02]  /*02c0*/  IMAD.MOV.U32 R13, RZ, RZ, 0x3031 ;  /* 0x00003031ff0d7424 */ /* 0x000fe400078e00ff */
[----:B-1----:R-:W-:Y:S01]  /*02d0*/  IMAD.MOV.U32 R14, RZ, RZ, 0x31 ;  /* 0x00000031ff0e7424 */ /* 0x002fe200078e00ff */
[----:B------:R-:W-:Y:S04]  /*02e0*/  STL [R1+0x30], R15 ;  /* 0x0000300f01007387 */ /* 0x000fe80000100800 */
[----:B------:R-:W-:Y:S04]  /*02f0*/  STL [R1+0x48], R24 ;  /* 0x0000481801007387 */ /* 0x000fe80000100800 */
[----:B------:R-:W-:Y:S04]  /*0300*/  STL.U16 [R1+0x12], R13 ;  /* 0x0000120d01007387 */ /* 0x000fe80000100400 */
[----:B------:R-:W-:Y:S04]  /*0310*/  STL.U16 [R1+0x2a], R13 ;  /* 0x00002a0d01007387 */ /* 0x000fe80000100400 */
[----:B------:R-:W-:Y:S04]  /*0320*/  STL.U16 [R1+0x42], R13 ;  /* 0x0000420d01007387 */ /* 0x000fe80000100400 */
[----:B------:R-:W-:Y:S04]  /*0330*/  STL.U8 [R1+0x1d], R14 ;  /* 0x00001d0e01007387 */ /* 0x000fe80000100000 */
[----:B------:R-:W-:Y:S04]  /*0340*/  STL.U8 [R1+0x23], R14 ;  /* 0x0000230e01007387 */ /* 0x000fe80000100000 */
[----:B------:R-:W-:Y:S04]  /*0350*/  STL.U8 [R1+0x29], R14 ;  /* 0x0000290e01007387 */ /* 0x000fe80000100000 */
[----:B------:R-:W-:Y:S04]  /*0360*/  STL.U8 [R1+0x2f], R14 ;  /* 0x00002f0e01007387 */ /* 0x000fe80000100000 */
[----:B------:R-:W-:Y:S04]  /*0370*/  STL.U16 [R1+0x20], RZ ;  /* 0x000020ff01007387 */ /* 0x000fe80000100400 */
[----:B------:R-:W-:Y:S04]  /*0380*/  STL.U16 [R1+0x2c], RZ ;  /* 0x00002cff01007387 */ /* 0x000fe80000100400 */
[----:B------:R-:W-:Y:S04]  /*0390*/  STL.U16 [R1+0x38], RZ ;  /* 0x000038ff01007387 */ /* 0x000fe80000100400 */
[----:B------:R-:W-:Y:S04]  /*03a0*/  STL.U16 [R1+0x44], RZ ;  /* 0x000044ff01007387 */ /* 0x000fe80000100400 */
[----:B------:R-:W-:Y:S04]  /*03b0*/  STL.U8 [R1+0x5], R2 ;  /* 0x0000050201007387 */ /* 0x000fe80000100000 */
[----:B------:R-:W-:Y:S04]  /*03c0*/  STL.U8 [R1+0xb], R2 ;  /* 0x00000b0201007387 */ /* 0x000fe80000100000 */
[----:B------:R-:W-:Y:S04]  /*03d0*/  STL.U8 [R1+0x11], R2 ;  /* 0x0000110201007387 */ /* 0x000fe80000100000 */
[----:B------:R-:W-:Y:S04]  /*03e0*/  STL.U8 [R1+0x17], R2 ;  /* 0x0000170201007387 */ /* 0x000fe80000100000 */
[----:B------:R-:W-:Y:S04]  /*03f0*/  STL.U8 [R1+0x35], R2 ;  /* 0x0000350201007387 */ /* 0x000fe80000100000 */
[----:B------:R-:W-:Y:S04]  /*0400*/  STL.U8 [R1+0x3b], R2 ;  /* 0x00003b0201007387 */ /* 0x000fe80000100000 */
[----:B------:R-:W-:Y:S04]  /*0410*/  STL.U8 [R1+0x41], R2 ;  /* 0x0000410201007387 */ /* 0x000fe80000100000 */
[----:B------:R0:W-:Y:S04]  /*0420*/  STL.U8 [R1+0x47], R2 ;  /* 0x0000470201007387 */ /* 0x0001e80000100000 */
[----:B------:R-:W-:Y:S04]  /*0430*/  STL.U16 [R1+0x6], R3 ;  /* 0x0000060301007387 */ /* 0x000fe80000100400 */
[----:B------:R-:W-:Y:S01]  /*0440*/  STL.U16 [R1+0x1e], R3 ;  /* 0x00001e0301007387 */ /* 0x000fe20000100400 */
[----:B0-----:R-:W-:-:S03]  /*0450*/  IMAD.MOV.U32 R2, RZ, RZ, R12 ;  /* 0x000000ffff027224 */ /* 0x001fc600078e000c */
[----:B------:R0:W-:Y:S02]  /*0460*/  STL.U16 [R1+0x36], R3 ;  /* 0x0000360301007387 */ /* 0x0001e40000100400 */
[----:B0-----:R-:W-:Y:S01]  /*0470*/  IMAD.MOV.U32 R3, RZ, RZ, R7 ;  /* 0x000000ffff037224 */ /* 0x001fe200078e0007 */
[----:B--2---:R-:W-:Y:S01]  /*0480*/  PRMT R6, R20, 0x7604, R21 ;  /* 0x0000760414067816 */ /* 0x004fe20000000015 */
[----:B---3--:R0:W-:Y:S04]  /*0490*/  STL.U8 [R1+0x1], R0 ;  /* 0x0000010001007387 */ /* 0x0081e80000100000 */
[----:B------:R0:W-:Y:S01]  /*04a0*/  STL.U16 [R1+0x2], R6 ;  /* 0x0000020601007387 */ /* 0x0001e20000100400 */
[----:B----4-:R-:W-:-:S13]  /*04b0*/  ISETP.NE.AND P0, PT, R11, 0x30, PT ;  /* 0x000000300b00780c */ /* 0x010fda0003f05270 */
[----:B0-----:R-:W-:Y:S05]  /*04c0*/  @!P0 BRA `(.L_x_38) ;  /* 0x0000000000b48947 */ /* 0x001fea0003800000 */
[----:B------:R-:W-:Y:S02]  /*04d0*/  ISETP.NE.AND P1, PT, R11, 0x31, PT ;  /* 0x000000310b00780c */ /* 0x000fe40003f25270 */
[----:B------:R-:W-:-:S11]  /*04e0*/  PLOP3.LUT P0, PT, PT, PT, PT, 0x8, 0x80 ;  /* 0x000000000080781c */ /* 0x000fd60003f0e170 */
[----:B------:R-:W-:Y:S05]  /*04f0*/  @P1 BRA `(.L_x_39) ;  /* 0x0000000400ec1947 */ /* 0x000fea0003800000 */
[----:B------:R-:W-:Y:S02]  /*0500*/  HFMA2 R0, -RZ, RZ, 0, 2.920627593994140625e-06 ;  /* 0x00000031ff007431 */ /* 0x000fe400000001ff */
[----:B------:R-:W-:Y:S02]  /*0510*/  VIADD R14, R1, 0x35 ;  /* 0x00000035010e7836 */ /* 0x000fe40000000000 */
[----:B------:R-:W-:-:S07]  /*0520*/  IMAD.MOV.U32 R6, RZ, RZ, R16 ;  /* 0x000000ffff067224 */ /* 0x000fce00078e0010 */
.L_x_41:
[----:B------:R-:W-:-:S13]  /*0530*/  LOP3.LUT P0, RZ, R0, 0xff, RZ, 0xc0, !PT ;  /* 0x000000ff00ff7812 */ /* 0x000fda000780c0ff */
[----:B------:R-:W-:Y:S05]  /*0540*/  @!P0 BRA `(.L_x_40) ;  /* 0x0000000000888947 */ /* 0x000fea0003800000 */
[----:B------:R0:W2:Y:S04]  /*0550*/  LDL.U8 R0, [R6] ;  /* 0x0000000006007983 */ /* 0x0000a80000100000 */
[----:B------:R1:W2:Y:S01]  /*0560*/  LDL.U8 R13, [R14] ;  /* 0x000000000e0d7983 */ /* 0x0002a20000100000 */
[----:B0-----:R-:W-:Y:S02]  /*0570*/  VIADD R6, R6, 0x1 ;  /* 0x0000000106067836 */ /* 0x001fe40000000000 */
[----:B-1----:R-:W-:Y:S01]  /*0580*/  VIADD R14, R14, 0x1 ;  /* 0x000000010e0e7836 */ /* 0x002fe20000000000 */
[----:B--2---:R-:W-:-:S13]  /*0590*/  ISETP.NE.AND P0, PT, R0, R13, PT ;  /* 0x0000000d0000720c */ /* 0x004fda0003f05270 */
[----:B------:R-:W-:Y:S05]  /*05a0*/  @!P0 BRA `(.L_x_41) ;  /* 0xfffffffc00e08947 */ /* 0x000fea000383ffff */
[----:B------:R-:W-:Y:S01]  /*05b0*/  MOV R6, 0x31 ;  /* 0x0000003100067802 */ /* 0x000fe20000000f00 */
[----:B------:R-:W-:-:S07]  /*05c0*/  IMAD.MOV.U32 R0, RZ, RZ, RZ ;  /* 0x000000ffff007224 */ /* 0x000fce00078e00ff */
.L_x_43:
[----:B------:R-:W-:-:S13]  /*05d0*/  LOP3.LUT P0, RZ, R6, 0xff, RZ, 0xc0, !PT ;  /* 0x000000ff06ff7812 */ /* 0x000fda000780c0ff */
[----:B------:R-:W-:Y:S05]  /*05e0*/  @!P0 BRA `(.L_x_42) ;  /* 0x0000000000548947 */ /* 0x000fea0003800000 */
[----:B------:R-:W-:-:S05]  /*05f0*/  IMAD.IADD R14, R1, 0x1, R0 ;  /* 0x00000001010e7824 */ /* 0x000fca00078e0200 */
[----:B------:R-:W2:Y:S04]  /*0600*/  LDL.U8 R6, [R14+0x1] ;  /* 0x000001000e067983 */ /* 0x000ea80000100000 */
[----:B------:R-:W2:Y:S01]  /*0610*/  LDL.U8 R13, [R14+0x3b] ;  /* 0x00003b000e0d7983 */ /* 0x000ea20000100000 */
[----:B------:R-:W-:Y:S01]  /*0620*/  VIADD R0, R0, 0x1 ;  /* 0x0000000100007836 */ /* 0x000fe20000000000 */
[----:B--2---:R-:W-:-:S13]  /*0630*/  ISETP.NE.AND P0, PT, R6, R13, PT ;  /* 0x0000000d0600720c */ /* 0x004fda0003f05270 */
[----:B------:R-:W-:Y:S05]  /*0640*/  @!P0 BRA `(.L_x_43) ;  /* 0xfffffffc00e08947 */ /* 0x000fea000383ffff */
[----:B------:R-:W-:Y:S01]  /*0650*/  HFMA2 R0, -RZ, RZ, 0, 0 ;  /* 0x00000000ff007431 */ /* 0x000fe200000001ff */
[----:B------:R-:W-:Y:S01]  /*0660*/  BSSY.RECONVERGENT B1, `(.L_x_44) ;  /* 0x000000c000017945 */ /* 0x000fe20003800200 */
[----:B------:R-:W-:-:S07]  /*0670*/  IMAD.MOV.U32 R6, RZ, RZ, 0x31 ;  /* 0x00000031ff067424 */ /* 0x000fce00078e00ff */
.L_x_46:
[----:B------:R-:W-:Y:S02]  /*0680*/  LOP3.LUT P1, RZ, R6, 0xff, RZ, 0xc0, !PT ;  /* 0x000000ff06ff7812 */ /* 0x000fe4000782c0ff */
[----:B------:R-:W-:-:S11]  /*0690*/  PLOP3.LUT P0, PT, PT, PT, PT, 0x80, 0x8 ;  /* 0x000000000008781c */ /* 0x000fd60003f0f070 */
[----:B------:R-:W-:Y:S05]  /*06a0*/  @!P1 BRA `(.L_x_45) ;  /* 0x00000000001c9947 */ /* 0x000fea0003800000 */
[----:B------:R-:W-:-:S05]  /*06b0*/  IMAD.IADD R12, R1, 0x1, R0 ;  /* 0x00000001010c7824 */ /* 0x000fca00078e0200 */
[----:B------:R-:W2:Y:S04]  /*06c0*/  LDL.U8 R6, [R12+0x1] ;  /* 0x000001000c067983 */ /* 0x000ea80000100000 */
[----:B------:R-:W2:Y:S01]  /*06d0*/  LDL.U8 R13, [R12+0x41] ;  /* 0x000041000c0d7983 */ /* 0x000ea20000100000 */
[----:B------:R-:W-:Y:S01]  /*06e0*/  VIADD R0, R0, 0x1 ;  /* 0x0000000100007836 */ /* 0x000fe20000000000 */
[----:B--2---:R-:W-:-:S13]  /*06f0*/  ISETP.NE.AND P0, PT, R6, R13, PT ;  /* 0x0000000d0600720c */ /* 0x004fda0003f05270 */
[----:B------:R-:W-:Y:S05]  /*0700*/  @!P0 BRA `(.L_x_46) ;  /* 0xfffffffc00dc8947 */ /* 0x000fea000383ffff */
[----:B------:R-:W-:-:S13]  /*0710*/  PLOP3.LUT P0, PT, PT, PT, PT, 0x8, 0x80 ;  /* 0x000000000080781c */ /* 0x000fda0003f0e170 */
.L_x_45:
[----:B------:R-:W-:Y:S05]  /*0720*/  BSYNC.RECONVERGENT B1 ;  /* 0x0000000000017941 */ /* 0x000fea0003800200 */
.L_x_44:
[----:B------:R-:W-:Y:S05]  /*0730*/  BRA `(.L_x_39) ;  /* 0x00000004005c7947 */ /* 0x000fea0003800000 */
.L_x_42:
[----:B------:R-:W-:-:S04]  /*0740*/  IMAD.MOV.U32 R0, RZ, RZ, 0xa ;  /* 0x0000000aff007424 */ /* 0x000fc800078e00ff */
[----:B------:R-:W-:Y:S01]  /*0750*/  IMAD R7, R7, R0, 0x9 ;  /* 0x0000000907077424 */ /* 0x000fe200078e0200 */
[----:B------:R-:W-:Y:S06]  /*0760*/  BRA `(.L_x_47) ;  /* 0x0000000800907947 */ /* 0x000fec0003800000 */
.L_x_40:
[----:B------:R-:W-:-:S04]  /*0770*/  IMAD.MOV.U32 R0, RZ, RZ, 0xa ;  /* 0x0000000aff007424 */ /* 0x000fc800078e00ff */
[----:B------:R-:W-:Y:S01]  /*0780*/  IMAD R7, R7, R0, 0x8 ;  /* 0x0000000807077424 */ /* 0x000fe200078e0200 */
[----:B------:R-:W-:Y:S06]  /*0790*/  BRA `(.L_x_47) ;  /* 0x0000000800847947 */ /* 0x000fec0003800000 */
.L_x_38:
[----:B------:R-:W-:Y:S02]  /*07a0*/  HFMA2 R6, -RZ, RZ, 0, 2.86102294921875e-06 ;  /* 0x00000030ff067431 */ /* 0x000fe400000001ff */
[----:B------:R-:W-:-:S07]  /*07b0*/  IMAD.MOV.U32 R0, RZ, RZ, RZ ;  /* 0x000000ffff007224 */ /* 0x000fce00078e00ff */
.L_x_49:
        /* <DEDUP_REMOVED lines=8> */
[----:B------:R-:W-:Y:S01]  /*0840*/  IMAD.MOV.U32 R6, RZ, RZ, 0x30 ;  /* 0x00000030ff067424 */ /* 0x000fe200078e00ff */
[----:B------:R-:W-:-:S07]  /*0850*/  MOV R0, RZ ;  /* 0x000000ff00007202 */ /* 0x000fce0000000f00 */
.L_x_51:
        /* <DEDUP_REMOVED lines=8> */
[----:B------:R-:W-:Y:S02]  /*08e0*/  IMAD.MOV.U32 R6, RZ, RZ, 0x30 ;  /* 0x00000030ff067424 */ /* 0x000fe400078e00ff */
[----:B------:R-:W-:-:S07]  /*08f0*/  IMAD.MOV.U32 R0, RZ, RZ, RZ ;  /* 0x000000ffff007224 */ /* 0x000fce00078e00ff */
.L_x_53:
[----:B------:R-:W-:-:S13]  /*0900*/  LOP3.LUT P0, RZ, R6, 0xff, RZ, 0xc0, !PT ;  /* 0x000000ff06ff7812 */ /* 0x000fda000780c0ff */
[----:B------:R-:W-:Y:S05]  /*0910*/  @!P0 BRA `(.L_x_52) ;  /* 0x0000000800088947 */ /* 0x000fea0003800000 */
[----:B------:R-:W-:-:S05]  /*0920*/  IADD3 R14, PT, PT, R1, R0, RZ ;  /* 0x00000000010e7210 */ /* 0x000fca0007ffe0ff */
[----:B------:R-:W2:Y:S04]  /*0930*/  LDL.U8 R6, [R14+0x1] ;  /* 0x000001000e067983 */ /* 0x000ea80000100000 */
[----:B------:R-:W2:Y:S01]  /*0940*/  LDL.U8 R13, [R14+0x11] ;  /* 0x000011000e0d7983 */ /* 0x000ea20000100000 */
[----:B------:R-:W-:Y:S01]  /*0950*/  VIADD R0, R0, 0x1 ;  /* 0x0000000100007836 */ /* 0x000fe20000000000 */
[----:B--2---:R-:W-:-:S13]  /*0960*/  ISETP.NE.AND P0, PT, R6, R13, PT ;  /* 0x0000000d0600720c */ /* 0x004fda0003f05270 */
[----:B------:R-:W-:Y:S05]  /*0970*/  @!P0 BRA `(.L_x_53) ;  /* 0xfffffffc00e08947 */ /* 0x000fea000383ffff */
[----:B------:R-:W-:Y:S02]  /*0980*/  IMAD.MOV.U32 R6, RZ, RZ, 0x30 ;  /* 0x00000030ff067424 */ /* 0x000fe400078e00ff */
[----:B------:R-:W-:-:S07]  /*0990*/  IMAD.MOV.U32 R0, RZ, RZ, RZ ;  /* 0x000000ffff007224 */ /* 0x000fce00078e00ff */
.L_x_55:
[----:B------:R-:W-:-:S13]  /*09a0*/  LOP3.LUT P0, RZ, R6, 0xff, RZ, 0xc0, !PT ;  /* 0x000000ff06ff7812 */ /* 0x000fda000780c0ff */
[----:B------:R-:W-:Y:S05]  /*09b0*/  @!P0 BRA `(.L_x_54) ;  /* 0x0000000400d48947 */ /* 0x000fea0003800000 */
[----:B------:R-:W-:-:S05]  /*09c0*/  IMAD.IADD R14, R1, 0x1, R0 ;  /* 0x00000001010e7824 */ /* 0x000fca00078e0200 */
[----:B------:R-:W2:Y:S04]  /*09d0*/  LDL.U8 R6, [R14+0x1] ;  /* 0x000001000e067983 */ /* 0x000ea80000100000 */
[----:B------:R-:W2:Y:S01]  /*09e0*/  LDL.U8 R13, [R14+0x17] ;  /* 0x000017000e0d7983 */ /* 0x000ea20000100000 */
[----:B------:R-:W-:Y:S02]  /*09f0*/  IADD3 R0, PT, PT, R0, 0x1, RZ ;  /* 0x0000000100007810 */ /* 0x000fe40007ffe0ff */
[----:B--2---:R-:W-:-:S13]  /*0a00*/  ISETP.NE.AND P0, PT, R6, R13, PT ;  /* 0x0000000d0600720c */ /* 0x004fda0003f05270 */
[----:B------:R-:W-:Y:S05]  /*0a10*/  @!P0 BRA `(.L_x_55) ;  /* 0xfffffffc00e08947 */ /* 0x000fea000383ffff */
[----:B------:R-:W-:Y:S02]  /*0a20*/  IMAD.MOV.U32 R6, RZ, RZ, 0x30 ;  /* 0x00000030ff067424 */ /* 0x000fe400078e00ff */
[----:B------:R-:W-:-:S07]  /*0a30*/  IMAD.MOV.U32 R0, RZ, RZ, RZ ;  /* 0x000000ffff007224 */ /* 0x000fce00078e00ff */
.L_x_57:
        /* <DEDUP_REMOVED lines=8> */
[----:B------:R-:W-:Y:S02]  /*0ac0*/  HFMA2 R6, -RZ, RZ, 0, 2.86102294921875e-06 ;  /* 0x00000030ff067431 */ /* 0x000fe400000001ff */
[----:B------:R-:W-:-:S07]  /*0ad0*/  IMAD.MOV.U32 R0, RZ, RZ, RZ ;  /* 0x000000ffff007224 */ /* 0x000fce00078e00ff */
.L_x_59:
        /* <DEDUP_REMOVED lines=10> */
.L_x_61:
        /* <DEDUP_REMOVED lines=10> */
.L_x_63:
        /* <DEDUP_REMOVED lines=8> */
[----:B------:R-:W-:-:S13]  /*0ca0*/  PLOP3.LUT P0, PT, PT, PT, PT, 0x8, 0x80 ;  /* 0x000000000080781c */ /* 0x000fda0003f0e170 */
.L_x_39:
[C---:B------:R-:W-:Y:S01]  /*0cb0*/  IMAD.IADD R0, R9.reuse, 0x1, -R10 ;  /* 0x0000000109007824 */ /* 0x040fe200078e0a0a */
[----:B------:R-:W-:-:S04]  /*0cc0*/  ISETP.NE.AND P2, PT, R9, 0x7, PT ;  /* 0x000000070900780c */ /* 0x000fc80003f45270 */
[C---:B------:R-:W-:Y:S02]  /*0cd0*/  ISETP.GT.U32.AND P0, PT, R0.reuse, 0x1, P0 ;  /* 0x000000010000780c */ /* 0x040fe40000704070 */
[----:B------:R-:W-:-:S11]  /*0ce0*/  ISETP.GT.U32.AND P1, PT, R0, 0x1, PT ;  /* 0x000000010000780c */ /* 0x000fd60003f24070 */
[----:B------:R-:W-:Y:S05]  /*0cf0*/  @P0 BRA P2, `(.L_x_64) ;  /* 0x0000000000940947 */ /* 0x000fea0001000000 */
[----:B------:R-:W-:Y:S01]  /*0d00*/  ISETP.NE.AND P2, PT, R11, 0x31, PT ;  /* 0x000000310b00780c */ /* 0x000fe20003f45270 */
[----:B------:R-:W-:Y:S01]  /*0d10*/  BSSY.RECONVERGENT B1, `(.L_x_65) ;  /* 0x000000f000017945 */ /* 0x000fe20003800200 */
[----:B------:R-:W-:-:S11]  /*0d20*/  PLOP3.LUT P0, PT, PT, PT, PT, 0x8, 0x80 ;  /* 0x000000000080781c */ /* 0x000fd60003f0e170 */
[----:B------:R-:W-:Y:S05]  /*0d30*/  @P2 BRA `(.L_x_66) ;  /* 0x0000000000302947 */ /* 0x000fea0003800000 */
[----:B------:R-:W-:Y:S02]  /*0d40*/  IMAD.MOV.U32 R6, RZ, RZ, 0x31 ;  /* 0x00000031ff067424 */ /* 0x000fe400078e00ff */
[----:B------:R-:W-:-:S07]  /*0d50*/  IMAD.MOV.U32 R0, RZ, RZ, RZ ;  /* 0x000000ffff007224 */ /* 0x000fce00078e00ff */
.L_x_67:
[----:B------:R-:W-:Y:S02]  /*0d60*/  LOP3.LUT P2, RZ, R6, 0xff, RZ, 0xc0, !PT ;  /* 0x000000ff06ff7812 */ /* 0x000fe4000784c0ff */
[----:B------:R-:W-:-:S11]  /*0d70*/  PLOP3.LUT P0, PT, P1, PT, PT, 0x80, 0x8 ;  /* 0x000000000008781c */ /* 0x000fd60000f0f070 */
        /* <DEDUP_REMOVED lines=8> */
.L_x_66:
[----:B------:R-:W-:Y:S05]  /*0e00*/  BSYNC.RECONVERGENT B1 ;  /* 0x0000000000017941 */ /* 0x000fea0003800200 */
.L_x_65:
[----:B------:R-:W-:Y:S01]  /*0e10*/  ISETP.EQ.OR P0, PT, R9, 0x7, !P0 ;  /* 0x000000070900780c */ /* 0x000fe20004702670 */
[----:B------:R-:W-:-:S12]  /*0e20*/  IMAD.MOV.U32 R12, RZ, RZ, 0xf423f ;  /* 0x000f423fff0c7424 */ /* 0x000fd800078e00ff */
[----:B------:R-:W-:Y:S05]  /*0e30*/  @P0 BREAK.RELIABLE B6 ;  /* 0x0000000000060942 */ /* 0x000fea0003800100 */
[----:B------:R-:W-:Y:S05]  /*0e40*/  @P0 BRA `(.L_x_68) ;  /* 0x0000000000f00947 */ /* 0x000fea0003800000 */
[----:B------:R-:W-:Y:S01]  /*0e50*/  LOP3.LUT P0, R0, R8, 0xff, RZ, 0xc0, !PT ;  /* 0x000000ff08007812 */ /* 0x000fe2000780c0ff */
[----:B------:R-:W-:Y:S01]  /*0e60*/  BSSY.RECONVERGENT B1, `(.L_x_69) ;  /* 0x000000d000017945 */ /* 0x000fe20003800200 */
[----:B------:R-:W-:Y:S01]  /*0e70*/  IMAD.MOV.U32 R8, RZ, RZ, 0x2d ;  /* 0x0000002dff087424 */ /* 0x000fe200078e00ff */
[----:B------:R-:W-:Y:S01]  /*0e80*/  MOV R12, R3 ;  /* 0x00000003000c7202 */ /* 0x000fe20000000f00 */
[----:B------:R-:W-:Y:S02]  /*0e90*/  IMAD.MOV.U32 R7, RZ, RZ, RZ ;  /* 0x000000ffff077224 */ /* 0x000fe400078e00ff */
[----:B------:R-:W-:-:S07]  /*0ea0*/  IMAD.MOV.U32 R10, RZ, RZ, R9 ;  /* 0x000000ffff0a7224 */ /* 0x000fce00078e0009 */
[----:B------:R-:W-:Y:S05]  /*0eb0*/  @!P0 BRA `(.L_x_70) ;  /* 0x00000000001c8947 */ /* 0x000fea0003800000 */
[----:B------:R-:W-:-:S13]  /*0ec0*/  ISETP.NE.AND P0, PT, R0, 0x2b, PT ;  /* 0x0000002b0000780c */ /* 0x000fda0003f05270 */
[----:B------:R-:W-:Y:S01]  /*0ed0*/  @P0 ISETP.NE.AND P1, PT, R0, 0x2d, PT ;  /* 0x0000002d0000080c */ /* 0x000fe20003f25270 */
[----:B------:R-:W-:Y:S02]  /*0ee0*/  @!P0 IMAD.IADD R12, R2, 0x1, R3 ;  /* 0x00000001020c8824 */ /* 0x000fe400078e0203 */
[----:B------:R-:W-:Y:S01]  /*0ef0*/  @!P0 IMAD.MOV.U32 R10, RZ, RZ, R9 ;  /* 0x000000ffff0a8224 */ /* 0x000fe200078e0009 */
[----:B------:R-:W-:Y:S02]  /*0f00*/  @P0 SEL R3, R3, RZ, !P1 ;  /* 0x000000ff03030207 */ /* 0x000fe40004800000 */
[----:B------:R-:W-:-:S03]  /*0f10*/  @P0 MOV R10, R9 ;  /* 0x00000009000a0202 */ /* 0x000fc60000000f00 */
[----:B------:R-:W-:-:S07]  /*0f20*/  @P0 IMAD.IADD R12, R2, 0x1, -R3 ;  /* 0x00000001020c0824 */ /* 0x000fce00078e0a03 */
.L_x_70:
[----:B------:R-:W-:Y:S05]  /*0f30*/  BSYNC.RECONVERGENT B1 ;  /* 0x0000000000017941 */ /* 0x000fea0003800200 */
.L_x_69:
[----:B------:R-:W-:Y:S05]  /*0f40*/  BRA `(.L_x_47) ;  /* 0x0000000000987947 */ /* 0x000fea0003800000 */
.L_x_64:
        /* <DEDUP_REMOVED lines=14> */
.L_x_72:
[----:B------:R-:W-:Y:S05]  /*1030*/  BSYNC.RECONVERGENT B1 ;  /* 0x0000000000017941 */ /* 0x000fea0003800200 */
.L_x_71:
[----:B------:R-:W-:Y:S05]  /*1040*/  BRA `(.L_x_47) ;  /* 0x0000000000587947 */ /* 0x000fea0003800000 */
.L_x_62:
[----:B------:R-:W-:-:S04]  /*1050*/  IMAD.MOV.U32 R0, RZ, RZ, 0xa ;  /* 0x0000000aff007424 */ /* 0x000fc800078e00ff */
[----:B------:R-:W-:Y:S01]  /*1060*/  IMAD R7, R7, R0, 0x7 ;  /* 0x0000000707077424 */ /* 0x000fe200078e0200 */
[----:B------:R-:W-:Y:S06]  /*1070*/  BRA `(.L_x_47) ;  /* 0x00000000004c7947 */ /* 0x000fec0003800000 */
.L_x_60:
[----:B------:R-:W-:-:S04]  /*1080*/  IMAD.MOV.U32 R0, RZ, RZ, 0xa ;  /* 0x0000000aff007424 */ /* 0x000fc800078e00ff */
[----:B------:R-:W-:Y:S01]  /*1090*/  IMAD R7, R7, R0, 0x6 ;  /* 0x0000000607077424 */ /* 0x000fe200078e0200 */
[----:B------:R-:W-:Y:S06]  /*10a0*/  BRA `(.L_x_47) ;  /* 0x0000000000407947 */ /* 0x000fec0003800000 */
.L_x_58:
[----:B------:R-:W-:-:S05]  /*10b0*/  HFMA2 R0, -RZ, RZ, 0, 5.9604644775390625e-07 ;  /* 0x0000000aff007431 */ /* 0x000fca00000001ff */
[----:B------:R-:W-:Y:S01]  /*10c0*/  IMAD R7, R7, R0, 0x5 ;  /* 0x0000000507077424 */ /* 0x000fe200078e0200 */
[----:B------:R-:W-:Y:S06]  /*10d0*/  BRA `(.L_x_47) ;  /* 0x0000000000347947 */ /* 0x000fec0003800000 */
.L_x_56:
[----:B------:R-:W-:-:S04]  /*10e0*/  IMAD.MOV.U32 R0, RZ, RZ, 0xa ;  /* 0x0000000aff007424 */ /* 0x000fc800078e00ff */
[----:B------:R-:W-:Y:S01]  /*10f0*/  IMAD R7, R7, R0, 0x4 ;  /* 0x0000000407077424 */ /* 0x000fe200078e0200 */
[----:B------:R-:W-:Y:S06]  /*1100*/  BRA `(.L_x_47) ;  /* 0x0000000000287947 */ /* 0x000fec0003800000 */
.L_x_54:
[----:B------:R-:W-:-:S04]  /*1110*/  IMAD.MOV.U32 R0, RZ, RZ, 0xa ;  /* 0x0000000aff007424 */ /* 0x000fc800078e00ff */
[----:B------:R-:W-:Y:S01]  /*1120*/  IMAD R7, R7, R0, 0x3 ;  /* 0x0000000307077424 */ /* 0x000fe200078e0200 */
[----:B------:R-:W-:Y:S06]  /*1130*/  BRA `(.L_x_47) ;  /* 0x00000000001c7947 */ /* 0x000fec0003800000 */
.L_x_52:
[----:B------:R-:W-:-:S04]  /*1140*/  IMAD.MOV.U32 R0, RZ, RZ, 0xa ;  /* 0x0000000aff007424 */ /* 0x000fc800078e00ff */
[----:B------:R-:W-:Y:S01]  /*1150*/  IMAD R7, R7, R0, 0x2 ;  /* 0x0000000207077424 */ /* 0x000fe200078e0200 */
[----:B------:R-:W-:Y:S06]  /*1160*/  BRA `(.L_x_47) ;  /* 0x0000000000107947 */ /* 0x000fec0003800000 */
.L_x_50:
[----:B------:R-:W-:-:S05]  /*1170*/  MOV R0, 0xa ;  /* 0x0000000a00007802 */ /* 0x000fca0000000f00 */
[----:B------:R-:W-:Y:S01]  /*1180*/  IMAD R7, R7, R0, 0x1 ;  /* 0x0000000107077424 */ /* 0x000fe200078e0200 */
[----:B------:R-:W-:Y:S06]  /*1190*/  BRA `(.L_x_47) ;  /* 0x0000000000047947 */ /* 0x000fec0003800000 */
.L_x_48:
[----:B------:R-:W-:-:S07]  /*11a0*/  IMAD R7, R7, 0xa, RZ ;  /* 0x0000000a07077824 */ /* 0x000fce00078e02ff */
.L_x_47:
[----:B------:R-:W-:Y:S05]  /*11b0*/  BSYNC.RELIABLE B6 ;  /* 0x0000000000067941 */ /* 0x000fea0003800100 */
.L_x_37:
[----:B------:R-:W-:Y:S01]  /*11c0*/  VIADD R9, R9, 0x1 ;  /* 0x0000000109097836 */ /* 0x000fe20000000000 */
[----:B------:R-:W-:-:S04]  /*11d0*/  IADD3 R4, P1, PT, R4, 0x4, RZ ;  /* 0x0000000404047810 */ /* 0x000fc80007f3e0ff */
[----:B------:R-:W-:Y:S01]  /*11e0*/  ISETP.NE.AND P0, PT, R9, 0x8, PT ;  /* 0x000000080900780c */ /* 0x000fe20003f05270 */
[----:B------:R-:W-:-:S12]  /*11f0*/  IMAD.X R5, RZ, RZ, R5, P1 ;  /* 0x000000ffff057224 */ /* 0x000fd800008e0605 */
[----:B------:R-:W-:Y:S05]  /*1200*/  @P0 BRA `(.L_x_73) ;  /* 0xffffffec00d00947 */ /* 0x000fea000383ffff */
.L_x_68:
[----:B------:R-:W-:Y:S05]  /*1210*/  BSYNC.RECONVERGENT B0 ;  /* 0x0000000000007941 */ /* 0x000fea0003800200 */
.L_x_36:
[----:B------:R-:W-:Y:S01]  /*1220*/  LOP3.LUT R8, R8, 0xff, RZ, 0xc0, !PT ;  /* 0x000000ff08087812 */ /* 0x000fe200078ec0ff */
[----:B------:R-:W0:Y:S03]  /*1230*/  LDCU.64 UR4, c[0x4][0x8] ;  /* 0x01000100ff0477ac */ /* 0x000e260008000a00 */
[C---:B------:R-:W-:Y:S02]  /*1240*/  ISETP.NE.AND P0, PT, R8.reuse, 0x2b, PT ;  /* 0x0000002b0800780c */ /* 0x040fe40003f05270 */
[----:B------:R-:W-:-:S04]  /*1250*/  ISETP.NE.AND P1, PT, R8, 0x2d, PT ;  /* 0x0000002d0800780c */ /* 0x000fc80003f25270 */
[----:B------:R-:W-:-:S07]  /*1260*/  SEL R0, R7, RZ, !P1 ;  /* 0x000000ff07007207 */ /* 0x000fce0004800000 */
[----:B------:R-:W-:Y:S01]  /*1270*/  @P0 IMAD.MOV R7, RZ, RZ, -R0 ;  /* 0x000000ffff070224 */ /* 0x000fe200078e0a00 */
[----:B------:R-:W-:Y:S01]  /*1280*/  MOV R0, 0x10 ;  /* 0x0000001000007802 */ /* 0x000fe20000000f00 */
[----:B0-----:R-:W-:Y:S01]  /*1290*/  IMAD.U32 R5, RZ, RZ, UR5 ;  /* 0x00000005ff057e24 */ /* 0x001fe2000f8e00ff */
[----:B------:R-:W-:Y:S02]  /*12a0*/  IADD3 R6, P0, PT, R19, 0x50, RZ ;  /* 0x0000005013067810 */ /* 0x000fe40007f1e0ff */
[----:B------:R-:W-:Y:S01]  /*12b0*/  IADD3 R12, PT, PT, R7, -0x1496, R12 ;  /* 0xffffeb6a070c7810 */ /* 0x000fe20007ffe00c */
[----:B------:R0:W1:Y:S01]  /*12c0*/  LDC.64 R2, c[0x4][R0] ;  /* 0x0100000000027b82 */ /* 0x0000620000000a00 */
[----:B------:R-:W-:Y:S01]  /*12d0*/  MOV R4, UR4 ;  /* 0x0000000400047c02 */ /* 0x000fe20008000f00 */
[----:B------:R-:W-:Y:S01]  /*12e0*/  IMAD.X R7, RZ, RZ, R17, P0 ;  /* 0x000000ffff077224 */ /* 0x000fe200000e0611 */
[----:B------:R-:W-:-:S05]  /*12f0*/  IABS R8, R12 ;  /* 0x0000000c00087213 */ /* 0x000fca0000000000 */
[----:B------:R0:W-:Y:S02]  /*1300*/  STL [R1+0x50], R8 ;  /* 0x0000500801007387 */ /* 0x0001e40000100800 */
[----:B------:R-:W-:-:S07]  /*1310*/  LEPC R20, `(.L_x_74) ;  /* 0x000000001014794e */ /* 0x000fce0000000000 */
[----:B01----:R-:W-:Y:S05]  /*1320*/  CALL.ABS.NOINC R2 ;  /* 0x0000000002007343 */ /* 0x003fea0003c00000 */
.L_x_74:
[----:B------:R-:W-:-:S13]  /*1330*/  ISETP.NE.AND P6, PT, R22, RZ, PT ;  /* 0x000000ff1600720c */ /* 0x000fda0003fc5270 */
[----:B------:R-:W-:Y:S05]  /*1340*/  @P6 BRA `(.L_x_75) ;  /* 0xffffffec00506947 */ /* 0x000fea000383ffff */
[----:B------:R-:W-:Y:S05]  /*1350*/  EXIT ;  /* 0x000000000000794d */ /* 0x000fea0003800000 */
.L_x_76:
        /* <DEDUP_REMOVED lines=10> */
.L_x_78:


//--------------------- .nv.global.init           --------------------------
	.section	.nv.global.init,"aw",@progbits
.nv.global.init:
	.type		$str,@object
	.size		$str,(.L_0 - $str)
$str:
        /*0000*/ 	.byte	0x66, 0x69, 0x74, 0x6e, 0x65, 0x73, 0x73, 0x20, 0x3d, 0x20, 0x25, 0x64, 0x00
.L_0:


//--------------------- .nv.shared.reserved.0     --------------------------
	.section	.nv.shared.reserved.0,"aw",@nobits
	.weak		__nv_reservedSMEM_offset_0_alias
	.size		__nv_reservedSMEM_offset_0_alias, 0, 64
	.other		__nv_reservedSMEM_offset_0_alias,@"STO_CUDA_RESERVED_SHARED STV_DEFAULT"
__nv_reservedSMEM_offset_0_alias:
	.zero		0
	.zero		64


//--------------------- .nv.constant0._Z15free_populationP9ga_struct --------------------------
	.section	.nv.constant0._Z15free_populationP9ga_struct,"a",@progbits
	.sectionflags	@""
	.align	4
.nv.constant0._Z15free_populationP9ga_struct:
	.zero		904


//--------------------- .nv.constant0._Z11cal_fitnessPc --------------------------
	.section	.nv.constant0._Z11cal_fitnessPc,"a",@progbits
	.sectionflags	@""
	.align	4
.nv.constant0._Z11cal_fitnessPc:
	.zero		904


//--------------------- SYMBOLS --------------------------

	.type		.nv.reservedSmem.offset0,@object
	.size		.nv.reservedSmem.offset0,0x4
	.type		free,@function
	.type		vprintf,@function
